//
// Generated by NVIDIA NVVM Compiler
//
// Compiler Build ID: CL-36424714
// Cuda compilation tools, release 13.0, V13.0.88
// Based on NVVM 20.0.0
//

.version 9.0
.target sm_100
.address_size 64

	// .globl	_Z12setup_kernelP17curandStateXORWOWm
.global .align 4 .b8 precalc_xorwow_matrix[102400];
.global .align 4 .b8 precalc_xorwow_offset_matrix[102400];
.global .align 4 .b8 mrg32k3aM1[2304];
.global .align 4 .b8 mrg32k3aM2[2304];
.global .align 4 .b8 mrg32k3aM1SubSeq[2016];
.global .align 4 .b8 mrg32k3aM2SubSeq[2016];
.global .align 4 .b8 mrg32k3aM1Seq[2304];
.global .align 4 .b8 mrg32k3aM2Seq[2304];
.const .align 8 .b8 __cr_lgamma_table[72];

.visible .entry _Z12setup_kernelP17curandStateXORWOWm(
	.param .u64 .ptr .align 1 _Z12setup_kernelP17curandStateXORWOWm_param_0,
	.param .u64 _Z12setup_kernelP17curandStateXORWOWm_param_1
)
{
	.reg .pred 	%p<24>;
	.reg .b32 	%r<413>;
	.reg .b64 	%rd<19>;

	ld.param.u64 	%rd8, [_Z12setup_kernelP17curandStateXORWOWm_param_0];
	ld.param.u64 	%rd9, [_Z12setup_kernelP17curandStateXORWOWm_param_1];
	cvta.to.global.u64 	%rd10, %rd8;
	mov.u32 	%r182, %tid.x;
	mov.u32 	%r183, %ctaid.x;
	mov.u32 	%r184, %ntid.x;
	mad.lo.s32 	%r185, %r183, %r184, %r182;
	cvt.s64.s32 	%rd18, %r185;
	mul.wide.s32 	%rd11, %r185, 48;
	add.s64 	%rd2, %rd10, %rd11;
	cvt.u32.u64 	%r186, %rd9;
	xor.b32  	%r187, %r186, -1429050551;
	mul.lo.s32 	%r188, %r187, 1099087573;
	{ .reg .b32 tmp; mov.b64 {tmp, %r189}, %rd9; }
	xor.b32  	%r190, %r189, -136515619;
	mul.lo.s32 	%r191, %r190, -1703105765;
	add.s32 	%r192, %r188, %r191;
	add.s32 	%r193, %r192, 6615241;
	add.s32 	%r194, %r188, 123456789;
	st.global.v2.u32 	[%rd2], {%r193, %r194};
	xor.b32  	%r195, %r188, 362436069;
	add.s32 	%r196, %r191, 521288629;
	st.global.v2.u32 	[%rd2+8], {%r195, %r196};
	xor.b32  	%r197, %r191, 88675123;
	add.s32 	%r198, %r188, 5783321;
	st.global.v2.u32 	[%rd2+16], {%r197, %r198};
	setp.eq.s32 	%p1, %r185, 0;
	@%p1 bra 	$L__BB0_42;
	mov.b32 	%r319, 0;
$L__BB0_2:
	and.b64  	%rd4, %rd18, 3;
	setp.eq.s64 	%p2, %rd4, 0;
	@%p2 bra 	$L__BB0_41;
	mul.wide.u32 	%rd12, %r319, 3200;
	mov.u64 	%rd13, precalc_xorwow_matrix;
	add.s64 	%rd5, %rd13, %rd12;
	cvt.u32.u64 	%r2, %rd4;
	mov.b32 	%r320, 0;
$L__BB0_4:
	mov.b32 	%r333, 0;
	mov.u32 	%r334, %r333;
	mov.u32 	%r335, %r333;
	mov.u32 	%r336, %r333;
	mov.u32 	%r337, %r333;
	mov.u32 	%r326, %r333;
$L__BB0_5:
	mul.wide.u32 	%rd14, %r326, 4;
	add.s64 	%rd15, %rd2, %rd14;
	ld.global.u32 	%r10, [%rd15+4];
	shl.b32 	%r11, %r326, 5;
	mov.b32 	%r332, 0;
$L__BB0_6:
	.pragma "nounroll";
	shr.u32 	%r203, %r10, %r332;
	and.b32  	%r204, %r203, 1;
	setp.eq.b32 	%p3, %r204, 1;
	not.pred 	%p4, %p3;
	add.s32 	%r205, %r11, %r332;
	mul.lo.s32 	%r206, %r205, 5;
	mul.wide.u32 	%rd16, %r206, 4;
	add.s64 	%rd6, %rd5, %rd16;
	@%p4 bra 	$L__BB0_8;
	ld.global.u32 	%r207, [%rd6];
	xor.b32  	%r337, %r337, %r207;
	ld.global.u32 	%r208, [%rd6+4];
	xor.b32  	%r336, %r336, %r208;
	ld.global.u32 	%r209, [%rd6+8];
	xor.b32  	%r335, %r335, %r209;
	ld.global.u32 	%r210, [%rd6+12];
	xor.b32  	%r334, %r334, %r210;
	ld.global.u32 	%r211, [%rd6+16];
	xor.b32  	%r333, %r333, %r211;
$L__BB0_8:
	and.b32  	%r213, %r203, 2;
	setp.eq.s32 	%p5, %r213, 0;
	@%p5 bra 	$L__BB0_10;
	ld.global.u32 	%r214, [%rd6+20];
	xor.b32  	%r337, %r337, %r214;
	ld.global.u32 	%r215, [%rd6+24];
	xor.b32  	%r336, %r336, %r215;
	ld.global.u32 	%r216, [%rd6+28];
	xor.b32  	%r335, %r335, %r216;
	ld.global.u32 	%r217, [%rd6+32];
	xor.b32  	%r334, %r334, %r217;
	ld.global.u32 	%r218, [%rd6+36];
	xor.b32  	%r333, %r333, %r218;
$L__BB0_10:
	and.b32  	%r220, %r203, 4;
	setp.eq.s32 	%p6, %r220, 0;
	@%p6 bra 	$L__BB0_12;
	ld.global.u32 	%r221, [%rd6+40];
	xor.b32  	%r337, %r337, %r221;
	ld.global.u32 	%r222, [%rd6+44];
	xor.b32  	%r336, %r336, %r222;
	ld.global.u32 	%r223, [%rd6+48];
	xor.b32  	%r335, %r335, %r223;
	ld.global.u32 	%r224, [%rd6+52];
	xor.b32  	%r334, %r334, %r224;
	ld.global.u32 	%r225, [%rd6+56];
	xor.b32  	%r333, %r333, %r225;
$L__BB0_12:
	and.b32  	%r227, %r203, 8;
	setp.eq.s32 	%p7, %r227, 0;
	@%p7 bra 	$L__BB0_14;
	ld.global.u32 	%r228, [%rd6+60];
	xor.b32  	%r337, %r337, %r228;
	ld.global.u32 	%r229, [%rd6+64];
	xor.b32  	%r336, %r336, %r229;
	ld.global.u32 	%r230, [%rd6+68];
	xor.b32  	%r335, %r335, %r230;
	ld.global.u32 	%r231, [%rd6+72];
	xor.b32  	%r334, %r334, %r231;
	ld.global.u32 	%r232, [%rd6+76];
	xor.b32  	%r333, %r333, %r232;
$L__BB0_14:
	and.b32  	%r234, %r203, 16;
	setp.eq.s32 	%p8, %r234, 0;
	@%p8 bra 	$L__BB0_16;
	ld.global.u32 	%r235, [%rd6+80];
	xor.b32  	%r337, %r337, %r235;
	ld.global.u32 	%r236, [%rd6+84];
	xor.b32  	%r336, %r336, %r236;
	ld.global.u32 	%r237, [%rd6+88];
	xor.b32  	%r335, %r335, %r237;
	ld.global.u32 	%r238, [%rd6+92];
	xor.b32  	%r334, %r334, %r238;
	ld.global.u32 	%r239, [%rd6+96];
	xor.b32  	%r333, %r333, %r239;
$L__BB0_16:
	and.b32  	%r241, %r203, 32;
	setp.eq.s32 	%p9, %r241, 0;
	@%p9 bra 	$L__BB0_18;
	ld.global.u32 	%r242, [%rd6+100];
	xor.b32  	%r337, %r337, %r242;
	ld.global.u32 	%r243, [%rd6+104];
	xor.b32  	%r336, %r336, %r243;
	ld.global.u32 	%r244, [%rd6+108];
	xor.b32  	%r335, %r335, %r244;
	ld.global.u32 	%r245, [%rd6+112];
	xor.b32  	%r334, %r334, %r245;
	ld.global.u32 	%r246, [%rd6+116];
	xor.b32  	%r333, %r333, %r246;
$L__BB0_18:
	and.b32  	%r248, %r203, 64;
	setp.eq.s32 	%p10, %r248, 0;
	@%p10 bra 	$L__BB0_20;
	ld.global.u32 	%r249, [%rd6+120];
	xor.b32  	%r337, %r337, %r249;
	ld.global.u32 	%r250, [%rd6+124];
	xor.b32  	%r336, %r336, %r250;
	ld.global.u32 	%r251, [%rd6+128];
	xor.b32  	%r335, %r335, %r251;
	ld.global.u32 	%r252, [%rd6+132];
	xor.b32  	%r334, %r334, %r252;
	ld.global.u32 	%r253, [%rd6+136];
	xor.b32  	%r333, %r333, %r253;
$L__BB0_20:
	and.b32  	%r255, %r203, 128;
	setp.eq.s32 	%p11, %r255, 0;
	@%p11 bra 	$L__BB0_22;
	ld.global.u32 	%r256, [%rd6+140];
	xor.b32  	%r337, %r337, %r256;
	ld.global.u32 	%r257, [%rd6+144];
	xor.b32  	%r336, %r336, %r257;
	ld.global.u32 	%r258, [%rd6+148];
	xor.b32  	%r335, %r335, %r258;
	ld.global.u32 	%r259, [%rd6+152];
	xor.b32  	%r334, %r334, %r259;
	ld.global.u32 	%r260, [%rd6+156];
	xor.b32  	%r333, %r333, %r260;
$L__BB0_22:
	and.b32  	%r262, %r203, 256;
	setp.eq.s32 	%p12, %r262, 0;
	@%p12 bra 	$L__BB0_24;
	ld.global.u32 	%r263, [%rd6+160];
	xor.b32  	%r337, %r337, %r263;
	ld.global.u32 	%r264, [%rd6+164];
	xor.b32  	%r336, %r336, %r264;
	ld.global.u32 	%r265, [%rd6+168];
	xor.b32  	%r335, %r335, %r265;
	ld.global.u32 	%r266, [%rd6+172];
	xor.b32  	%r334, %r334, %r266;
	ld.global.u32 	%r267, [%rd6+176];
	xor.b32  	%r333, %r333, %r267;
$L__BB0_24:
	and.b32  	%r269, %r203, 512;
	setp.eq.s32 	%p13, %r269, 0;
	@%p13 bra 	$L__BB0_26;
	ld.global.u32 	%r270, [%rd6+180];
	xor.b32  	%r337, %r337, %r270;
	ld.global.u32 	%r271, [%rd6+184];
	xor.b32  	%r336, %r336, %r271;
	ld.global.u32 	%r272, [%rd6+188];
	xor.b32  	%r335, %r335, %r272;
	ld.global.u32 	%r273, [%rd6+192];
	xor.b32  	%r334, %r334, %r273;
	ld.global.u32 	%r274, [%rd6+196];
	xor.b32  	%r333, %r333, %r274;
$L__BB0_26:
	and.b32  	%r276, %r203, 1024;
	setp.eq.s32 	%p14, %r276, 0;
	@%p14 bra 	$L__BB0_28;
	ld.global.u32 	%r277, [%rd6+200];
	xor.b32  	%r337, %r337, %r277;
	ld.global.u32 	%r278, [%rd6+204];
	xor.b32  	%r336, %r336, %r278;
	ld.global.u32 	%r279, [%rd6+208];
	xor.b32  	%r335, %r335, %r279;
	ld.global.u32 	%r280, [%rd6+212];
	xor.b32  	%r334, %r334, %r280;
	ld.global.u32 	%r281, [%rd6+216];
	xor.b32  	%r333, %r333, %r281;
$L__BB0_28:
	and.b32  	%r283, %r203, 2048;
	setp.eq.s32 	%p15, %r283, 0;
	@%p15 bra 	$L__BB0_30;
	ld.global.u32 	%r284, [%rd6+220];
	xor.b32  	%r337, %r337, %r284;
	ld.global.u32 	%r285, [%rd6+224];
	xor.b32  	%r336, %r336, %r285;
	ld.global.u32 	%r286, [%rd6+228];
	xor.b32  	%r335, %r335, %r286;
	ld.global.u32 	%r287, [%rd6+232];
	xor.b32  	%r334, %r334, %r287;
	ld.global.u32 	%r288, [%rd6+236];
	xor.b32  	%r333, %r333, %r288;
$L__BB0_30:
	and.b32  	%r290, %r203, 4096;
	setp.eq.s32 	%p16, %r290, 0;
	@%p16 bra 	$L__BB0_32;
	ld.global.u32 	%r291, [%rd6+240];
	xor.b32  	%r337, %r337, %r291;
	ld.global.u32 	%r292, [%rd6+244];
	xor.b32  	%r336, %r336, %r292;
	ld.global.u32 	%r293, [%rd6+248];
	xor.b32  	%r335, %r335, %r293;
	ld.global.u32 	%r294, [%rd6+252];
	xor.b32  	%r334, %r334, %r294;
	ld.global.u32 	%r295, [%rd6+256];
	xor.b32  	%r333, %r333, %r295;
$L__BB0_32:
	and.b32  	%r297, %r203, 8192;
	setp.eq.s32 	%p17, %r297, 0;
	@%p17 bra 	$L__BB0_34;
	ld.global.u32 	%r298, [%rd6+260];
	xor.b32  	%r337, %r337, %r298;
	ld.global.u32 	%r299, [%rd6+264];
	xor.b32  	%r336, %r336, %r299;
	ld.global.u32 	%r300, [%rd6+268];
	xor.b32  	%r335, %r335, %r300;
	ld.global.u32 	%r301, [%rd6+272];
	xor.b32  	%r334, %r334, %r301;
	ld.global.u32 	%r302, [%rd6+276];
	xor.b32  	%r333, %r333, %r302;
$L__BB0_34:
	and.b32  	%r304, %r203, 16384;
	setp.eq.s32 	%p18, %r304, 0;
	@%p18 bra 	$L__BB0_36;
	ld.global.u32 	%r305, [%rd6+280];
	xor.b32  	%r337, %r337, %r305;
	ld.global.u32 	%r306, [%rd6+284];
	xor.b32  	%r336, %r336, %r306;
	ld.global.u32 	%r307, [%rd6+288];
	xor.b32  	%r335, %r335, %r307;
	ld.global.u32 	%r308, [%rd6+292];
	xor.b32  	%r334, %r334, %r308;
	ld.global.u32 	%r309, [%rd6+296];
	xor.b32  	%r333, %r333, %r309;
$L__BB0_36:
	and.b32  	%r311, %r203, 32768;
	setp.eq.s32 	%p19, %r311, 0;
	@%p19 bra 	$L__BB0_38;
	ld.global.u32 	%r312, [%rd6+300];
	xor.b32  	%r337, %r337, %r312;
	ld.global.u32 	%r313, [%rd6+304];
	xor.b32  	%r336, %r336, %r313;
	ld.global.u32 	%r314, [%rd6+308];
	xor.b32  	%r335, %r335, %r314;
	ld.global.u32 	%r315, [%rd6+312];
	xor.b32  	%r334, %r334, %r315;
	ld.global.u32 	%r316, [%rd6+316];
	xor.b32  	%r333, %r333, %r316;
$L__BB0_38:
	add.s32 	%r332, %r332, 16;
	setp.ne.s32 	%p20, %r332, 32;
	@%p20 bra 	$L__BB0_6;
	mad.lo.s32 	%r317, %r326, -31, %r11;
	add.s32 	%r326, %r317, 1;
	setp.ne.s32 	%p21, %r326, 5;
	@%p21 bra 	$L__BB0_5;
	st.global.u32 	[%rd2+4], %r337;
	st.global.u32 	[%rd2+8], %r336;
	st.global.u32 	[%rd2+12], %r335;
	st.global.u32 	[%rd2+16], %r334;
	st.global.u32 	[%rd2+20], %r333;
	add.s32 	%r320, %r320, 1;
	setp.lt.u32 	%p22, %r320, %r2;
	@%p22 bra 	$L__BB0_4;
$L__BB0_41:
	shr.u64 	%rd7, %rd18, 2;
	add.s32 	%r319, %r319, 1;
	setp.gt.u64 	%p23, %rd18, 3;
	mov.u64 	%rd18, %rd7;
	@%p23 bra 	$L__BB0_2;
$L__BB0_42:
	mov.b32 	%r318, 0;
	st.global.v2.u32 	[%rd2+24], {%r318, %r318};
	st.global.u32 	[%rd2+32], %r318;
	mov.b64 	%rd17, 0;
	st.global.u64 	[%rd2+40], %rd17;
	ret;

}
	// .globl	_Z9fill_randP17curandStateXORWOWPfS1_i
.visible .entry _Z9fill_randP17curandStateXORWOWPfS1_i(
	.param .u64 .ptr .align 1 _Z9fill_randP17curandStateXORWOWPfS1_i_param_0,
	.param .u64 .ptr .align 1 _Z9fill_randP17curandStateXORWOWPfS1_i_param_1,
	.param .u64 .ptr .align 1 _Z9fill_randP17curandStateXORWOWPfS1_i_param_2,
	.param .u32 _Z9fill_randP17curandStateXORWOWPfS1_i_param_3
)
{
	.reg .pred 	%p<14>;
	.reg .b32 	%r<38>;
	.reg .b32 	%f<116>;
	.reg .b64 	%rd<17>;

	ld.param.u64 	%rd6, [_Z9fill_randP17curandStateXORWOWPfS1_i_param_0];
	ld.param.u64 	%rd8, [_Z9fill_randP17curandStateXORWOWPfS1_i_param_1];
	ld.param.u64 	%rd7, [_Z9fill_randP17curandStateXORWOWPfS1_i_param_2];
	ld.param.u32 	%r5, [_Z9fill_randP17curandStateXORWOWPfS1_i_param_3];
	cvta.to.global.u64 	%rd1, %rd8;
	mov.u32 	%r6, %tid.x;
	mov.u32 	%r7, %ctaid.x;
	mov.u32 	%r8, %ntid.x;
	mad.lo.s32 	%r1, %r7, %r8, %r6;
	setp.gt.s32 	%p1, %r1, %r5;
	setp.lt.s32 	%p2, %r1, 0;
	or.pred  	%p3, %p2, %p1;
	and.b32  	%r2, %r1, -2147483641;
	setp.eq.s32 	%p4, %r2, 7;
	or.pred  	%p5, %p4, %p3;
	@%p5 bra 	$L__BB1_2;
	cvta.to.global.u64 	%rd11, %rd6;
	mul.wide.u32 	%rd12, %r1, 48;
	add.s64 	%rd13, %rd11, %rd12;
	ld.global.v2.u32 	{%r22, %r23}, [%rd13];
	ld.global.v2.u32 	{%r24, %r25}, [%rd13+8];
	ld.global.v2.u32 	{%r26, %r27}, [%rd13+16];
	shr.u32 	%r28, %r23, 2;
	xor.b32  	%r29, %r28, %r23;
	shl.b32 	%r30, %r27, 4;
	shl.b32 	%r31, %r29, 1;
	xor.b32  	%r32, %r30, %r31;
	xor.b32  	%r33, %r32, %r27;
	xor.b32  	%r34, %r33, %r29;
	add.s32 	%r35, %r22, 362437;
	add.s32 	%r36, %r34, %r35;
	cvt.rn.f32.u32 	%f111, %r36;
	fma.rn.f32 	%f112, %f111, 0f2F800000, 0f2F000000;
	st.global.v2.u32 	[%rd13], {%r35, %r24};
	st.global.v2.u32 	[%rd13+8], {%r25, %r26};
	st.global.v2.u32 	[%rd13+16], {%r27, %r34};
	bar.sync 	0;
	fma.rn.f32 	%f113, %f112, 0f41A00000, 0fC1200000;
	mul.wide.u32 	%rd14, %r1, 4;
	add.s64 	%rd15, %rd1, %rd14;
	st.global.f32 	[%rd15], %f113;
	bar.sync 	0;
	bra.uni 	$L__BB1_6;
$L__BB1_2:
	setp.ne.s32 	%p6, %r2, 7;
	@%p6 bra 	$L__BB1_6;
	mul.wide.u32 	%rd9, %r1, 4;
	add.s64 	%rd2, %rd1, %rd9;
	ld.global.f32 	%f1, [%rd2+-28];
	ld.global.f32 	%f2, [%rd2+-24];
	ld.global.f32 	%f3, [%rd2+-20];
	ld.global.f32 	%f4, [%rd2+-16];
	ld.global.f32 	%f5, [%rd2+-12];
	ld.global.f32 	%f6, [%rd2+-8];
	ld.global.f32 	%f7, [%rd2+-4];
	cvta.to.global.u64 	%rd10, %rd7;
	add.s64 	%rd16, %rd10, 32;
	mov.f32 	%f114, 0f00000000;
	mov.b32 	%r37, 0;
	mov.f32 	%f115, %f114;
$L__BB1_4:
	ld.global.f32 	%f13, [%rd16+-32];
	fma.rn.f32 	%f14, %f13, %f1, %f114;
	ld.global.f32 	%f15, [%rd16+-28];
	fma.rn.f32 	%f16, %f15, %f2, %f14;
	ld.global.f32 	%f17, [%rd16+-24];
	fma.rn.f32 	%f18, %f17, %f3, %f16;
	ld.global.f32 	%f19, [%rd16+-20];
	fma.rn.f32 	%f20, %f19, %f4, %f18;
	ld.global.f32 	%f21, [%rd16+-16];
	fma.rn.f32 	%f22, %f21, %f5, %f20;
	ld.global.f32 	%f23, [%rd16+-12];
	fma.rn.f32 	%f24, %f23, %f6, %f22;
	ld.global.f32 	%f25, [%rd16+-8];
	fma.rn.f32 	%f26, %f25, %f7, %f24;
	ld.global.f32 	%f27, [%rd16+-4];
	neg.f32 	%f28, %f27;
	mul.f32 	%f29, %f26, %f28;
	fma.rn.f32 	%f30, %f29, 0f3BBB989D, 0f3F000000;
	cvt.sat.f32.f32 	%f31, %f30;
	mov.f32 	%f32, 0f4B400001;
	mov.f32 	%f33, 0f437C0000;
	fma.rm.f32 	%f34, %f31, %f33, %f32;
	add.f32 	%f35, %f34, 0fCB40007F;
	neg.f32 	%f36, %f35;
	fma.rn.f32 	%f37, %f29, 0f3FB8AA3B, %f36;
	fma.rn.f32 	%f38, %f29, 0f32A57060, %f37;
	mov.b32 	%r10, %f34;
	shl.b32 	%r11, %r10, 23;
	mov.b32 	%f39, %r11;
	ex2.approx.ftz.f32 	%f40, %f38;
	fma.rn.f32 	%f41, %f40, %f39, 0f3F800000;
	setp.lt.f32 	%p7, %f41, 0f00800000;
	mul.f32 	%f42, %f41, 0f4B000000;
	selp.f32 	%f43, %f42, %f41, %p7;
	selp.f32 	%f44, 0fC1B80000, 0f00000000, %p7;
	mov.b32 	%r12, %f43;
	add.s32 	%r13, %r12, -1059760811;
	and.b32  	%r14, %r13, -8388608;
	sub.s32 	%r15, %r12, %r14;
	mov.b32 	%f45, %r15;
	cvt.rn.f32.s32 	%f46, %r14;
	fma.rn.f32 	%f47, %f46, 0f34000000, %f44;
	add.f32 	%f48, %f45, 0fBF800000;
	fma.rn.f32 	%f49, %f48, 0fBE055027, 0f3E1039F6;
	fma.rn.f32 	%f50, %f49, %f48, 0fBDF8CDCC;
	fma.rn.f32 	%f51, %f50, %f48, 0f3E0F2955;
	fma.rn.f32 	%f52, %f51, %f48, 0fBE2AD8B9;
	fma.rn.f32 	%f53, %f52, %f48, 0f3E4CED0B;
	fma.rn.f32 	%f54, %f53, %f48, 0fBE7FFF22;
	fma.rn.f32 	%f55, %f54, %f48, 0f3EAAAA78;
	fma.rn.f32 	%f56, %f55, %f48, 0fBF000000;
	mul.f32 	%f57, %f48, %f56;
	fma.rn.f32 	%f58, %f57, %f48, %f48;
	fma.rn.f32 	%f59, %f47, 0f3F317218, %f58;
	setp.gt.u32 	%p8, %r12, 2139095039;
	fma.rn.f32 	%f60, %f43, 0f7F800000, 0f7F800000;
	selp.f32 	%f61, %f60, %f59, %p8;
	setp.eq.f32 	%p9, %f43, 0f00000000;
	selp.f32 	%f62, 0fFF800000, %f61, %p9;
	add.f32 	%f63, %f115, %f62;
	ld.global.f32 	%f64, [%rd16];
	fma.rn.f32 	%f65, %f64, %f1, %f62;
	ld.global.f32 	%f66, [%rd16+4];
	fma.rn.f32 	%f67, %f66, %f2, %f65;
	ld.global.f32 	%f68, [%rd16+8];
	fma.rn.f32 	%f69, %f68, %f3, %f67;
	ld.global.f32 	%f70, [%rd16+12];
	fma.rn.f32 	%f71, %f70, %f4, %f69;
	ld.global.f32 	%f72, [%rd16+16];
	fma.rn.f32 	%f73, %f72, %f5, %f71;
	ld.global.f32 	%f74, [%rd16+20];
	fma.rn.f32 	%f75, %f74, %f6, %f73;
	ld.global.f32 	%f76, [%rd16+24];
	fma.rn.f32 	%f77, %f76, %f7, %f75;
	ld.global.f32 	%f78, [%rd16+28];
	neg.f32 	%f79, %f78;
	mul.f32 	%f80, %f77, %f79;
	fma.rn.f32 	%f81, %f80, 0f3BBB989D, 0f3F000000;
	cvt.sat.f32.f32 	%f82, %f81;
	fma.rm.f32 	%f83, %f82, %f33, %f32;
	add.f32 	%f84, %f83, 0fCB40007F;
	neg.f32 	%f85, %f84;
	fma.rn.f32 	%f86, %f80, 0f3FB8AA3B, %f85;
	fma.rn.f32 	%f87, %f80, 0f32A57060, %f86;
	mov.b32 	%r16, %f83;
	shl.b32 	%r17, %r16, 23;
	mov.b32 	%f88, %r17;
	ex2.approx.ftz.f32 	%f89, %f87;
	fma.rn.f32 	%f90, %f89, %f88, 0f3F800000;
	setp.lt.f32 	%p10, %f90, 0f00800000;
	mul.f32 	%f91, %f90, 0f4B000000;
	selp.f32 	%f92, %f91, %f90, %p10;
	selp.f32 	%f93, 0fC1B80000, 0f00000000, %p10;
	mov.b32 	%r18, %f92;
	add.s32 	%r19, %r18, -1059760811;
	and.b32  	%r20, %r19, -8388608;
	sub.s32 	%r21, %r18, %r20;
	mov.b32 	%f94, %r21;
	cvt.rn.f32.s32 	%f95, %r20;
	fma.rn.f32 	%f96, %f95, 0f34000000, %f93;
	add.f32 	%f97, %f94, 0fBF800000;
	fma.rn.f32 	%f98, %f97, 0fBE055027, 0f3E1039F6;
	fma.rn.f32 	%f99, %f98, %f97, 0fBDF8CDCC;
	fma.rn.f32 	%f100, %f99, %f97, 0f3E0F2955;
	fma.rn.f32 	%f101, %f100, %f97, 0fBE2AD8B9;
	fma.rn.f32 	%f102, %f101, %f97, 0f3E4CED0B;
	fma.rn.f32 	%f103, %f102, %f97, 0fBE7FFF22;
	fma.rn.f32 	%f104, %f103, %f97, 0f3EAAAA78;
	fma.rn.f32 	%f105, %f104, %f97, 0fBF000000;
	mul.f32 	%f106, %f97, %f105;
	fma.rn.f32 	%f107, %f106, %f97, %f97;
	fma.rn.f32 	%f108, %f96, 0f3F317218, %f107;
	setp.gt.u32 	%p11, %r18, 2139095039;
	fma.rn.f32 	%f109, %f92, 0f7F800000, 0f7F800000;
	selp.f32 	%f110, %f109, %f108, %p11;
	setp.eq.f32 	%p12, %f92, 0f00000000;
	selp.f32 	%f114, 0fFF800000, %f110, %p12;
	add.f32 	%f115, %f63, %f114;
	add.s32 	%r37, %r37, 2;
	add.s64 	%rd16, %rd16, 64;
	setp.ne.s32 	%p13, %r37, 87500;
	@%p13 bra 	$L__BB1_4;
	st.global.f32 	[%rd2], %f115;
	bar.sync 	0;
$L__BB1_6:
	ret;

}
	// .globl	_Z10local_randP17curandStateXORWOWPfS1_S1_ii
.visible .entry _Z10local_randP17curandStateXORWOWPfS1_S1_ii(
	.param .u64 .ptr .align 1 _Z10local_randP17curandStateXORWOWPfS1_S1_ii_param_0,
	.param .u64 .ptr .align 1 _Z10local_randP17curandStateXORWOWPfS1_S1_ii_param_1,
	.param .u64 .ptr .align 1 _Z10local_randP17curandStateXORWOWPfS1_S1_ii_param_2,
	.param .u64 .ptr .align 1 _Z10local_randP17curandStateXORWOWPfS1_S1_ii_param_3,
	.param .u32 _Z10local_randP17curandStateXORWOWPfS1_S1_ii_param_4,
	.param .u32 _Z10local_randP17curandStateXORWOWPfS1_S1_ii_param_5
)
{
	.reg .pred 	%p<16>;
	.reg .b32 	%r<44>;
	.reg .b32 	%f<122>;
	.reg .b64 	%rd<21>;

	ld.param.u64 	%rd6, [_Z10local_randP17curandStateXORWOWPfS1_S1_ii_param_0];
	ld.param.u64 	%rd9, [_Z10local_randP17curandStateXORWOWPfS1_S1_ii_param_1];
	ld.param.u64 	%rd7, [_Z10local_randP17curandStateXORWOWPfS1_S1_ii_param_2];
	ld.param.u64 	%rd8, [_Z10local_randP17curandStateXORWOWPfS1_S1_ii_param_3];
	ld.param.u32 	%r6, [_Z10local_randP17curandStateXORWOWPfS1_S1_ii_param_4];
	ld.param.u32 	%r5, [_Z10local_randP17curandStateXORWOWPfS1_S1_ii_param_5];
	cvta.to.global.u64 	%rd1, %rd9;
	mov.u32 	%r7, %tid.x;
	mov.u32 	%r8, %ctaid.x;
	mov.u32 	%r9, %ntid.x;
	mad.lo.s32 	%r1, %r8, %r9, %r7;
	setp.ge.s32 	%p1, %r1, %r6;
	setp.lt.s32 	%p2, %r1, 0;
	or.pred  	%p3, %p2, %p1;
	and.b32  	%r2, %r1, -2147483641;
	setp.eq.s32 	%p4, %r2, 7;
	or.pred  	%p5, %p4, %p3;
	@%p5 bra 	$L__BB2_2;
	cvta.to.global.u64 	%rd12, %rd7;
	cvta.to.global.u64 	%rd13, %rd6;
	shl.b32 	%r23, %r5, 3;
	div.s32 	%r24, %r1, %r23;
	and.b32  	%r25, %r1, 7;
	shl.b32 	%r26, %r24, 3;
	or.b32  	%r27, %r26, %r25;
	mul.wide.s32 	%rd14, %r27, 4;
	add.s64 	%rd15, %rd12, %rd14;
	ld.global.f32 	%f111, [%rd15];
	add.f32 	%f112, %f111, 0fBE800000;
	add.f32 	%f113, %f111, 0f3E800000;
	setp.gt.f32 	%p14, %f113, 0f41200000;
	selp.f32 	%f114, 0f41200000, %f113, %p14;
	setp.lt.f32 	%p15, %f112, 0fC1200000;
	selp.f32 	%f115, 0fC1200000, %f114, %p15;
	mul.wide.u32 	%rd16, %r1, 48;
	add.s64 	%rd17, %rd13, %rd16;
	ld.global.v2.u32 	{%r28, %r29}, [%rd17];
	ld.global.v2.u32 	{%r30, %r31}, [%rd17+8];
	ld.global.v2.u32 	{%r32, %r33}, [%rd17+16];
	shr.u32 	%r34, %r29, 2;
	xor.b32  	%r35, %r34, %r29;
	shl.b32 	%r36, %r33, 4;
	shl.b32 	%r37, %r35, 1;
	xor.b32  	%r38, %r36, %r37;
	xor.b32  	%r39, %r38, %r33;
	xor.b32  	%r40, %r39, %r35;
	add.s32 	%r41, %r28, 362437;
	add.s32 	%r42, %r40, %r41;
	cvt.rn.f32.u32 	%f116, %r42;
	fma.rn.f32 	%f117, %f116, 0f2F800000, 0f2F000000;
	sub.f32 	%f118, %f115, %f112;
	fma.rn.f32 	%f119, %f118, %f117, %f112;
	st.global.v2.u32 	[%rd17], {%r41, %r30};
	st.global.v2.u32 	[%rd17+8], {%r31, %r32};
	st.global.v2.u32 	[%rd17+16], {%r33, %r40};
	bar.sync 	0;
	mul.wide.u32 	%rd18, %r1, 4;
	add.s64 	%rd19, %rd1, %rd18;
	st.global.f32 	[%rd19], %f119;
	bra.uni 	$L__BB2_6;
$L__BB2_2:
	setp.ne.s32 	%p6, %r2, 7;
	@%p6 bra 	$L__BB2_6;
	mul.wide.u32 	%rd10, %r1, 4;
	add.s64 	%rd2, %rd1, %rd10;
	ld.global.f32 	%f1, [%rd2+-28];
	ld.global.f32 	%f2, [%rd2+-24];
	ld.global.f32 	%f3, [%rd2+-20];
	ld.global.f32 	%f4, [%rd2+-16];
	ld.global.f32 	%f5, [%rd2+-12];
	ld.global.f32 	%f6, [%rd2+-8];
	ld.global.f32 	%f7, [%rd2+-4];
	cvta.to.global.u64 	%rd11, %rd8;
	add.s64 	%rd20, %rd11, 32;
	mov.f32 	%f120, 0f00000000;
	mov.b32 	%r43, 0;
	mov.f32 	%f121, %f120;
$L__BB2_4:
	ld.global.f32 	%f13, [%rd20+-32];
	fma.rn.f32 	%f14, %f13, %f1, %f120;
	ld.global.f32 	%f15, [%rd20+-28];
	fma.rn.f32 	%f16, %f15, %f2, %f14;
	ld.global.f32 	%f17, [%rd20+-24];
	fma.rn.f32 	%f18, %f17, %f3, %f16;
	ld.global.f32 	%f19, [%rd20+-20];
	fma.rn.f32 	%f20, %f19, %f4, %f18;
	ld.global.f32 	%f21, [%rd20+-16];
	fma.rn.f32 	%f22, %f21, %f5, %f20;
	ld.global.f32 	%f23, [%rd20+-12];
	fma.rn.f32 	%f24, %f23, %f6, %f22;
	ld.global.f32 	%f25, [%rd20+-8];
	fma.rn.f32 	%f26, %f25, %f7, %f24;
	ld.global.f32 	%f27, [%rd20+-4];
	neg.f32 	%f28, %f27;
	mul.f32 	%f29, %f26, %f28;
	fma.rn.f32 	%f30, %f29, 0f3BBB989D, 0f3F000000;
	cvt.sat.f32.f32 	%f31, %f30;
	mov.f32 	%f32, 0f4B400001;
	mov.f32 	%f33, 0f437C0000;
	fma.rm.f32 	%f34, %f31, %f33, %f32;
	add.f32 	%f35, %f34, 0fCB40007F;
	neg.f32 	%f36, %f35;
	fma.rn.f32 	%f37, %f29, 0f3FB8AA3B, %f36;
	fma.rn.f32 	%f38, %f29, 0f32A57060, %f37;
	mov.b32 	%r11, %f34;
	shl.b32 	%r12, %r11, 23;
	mov.b32 	%f39, %r12;
	ex2.approx.ftz.f32 	%f40, %f38;
	fma.rn.f32 	%f41, %f40, %f39, 0f3F800000;
	setp.lt.f32 	%p7, %f41, 0f00800000;
	mul.f32 	%f42, %f41, 0f4B000000;
	selp.f32 	%f43, %f42, %f41, %p7;
	selp.f32 	%f44, 0fC1B80000, 0f00000000, %p7;
	mov.b32 	%r13, %f43;
	add.s32 	%r14, %r13, -1059760811;
	and.b32  	%r15, %r14, -8388608;
	sub.s32 	%r16, %r13, %r15;
	mov.b32 	%f45, %r16;
	cvt.rn.f32.s32 	%f46, %r15;
	fma.rn.f32 	%f47, %f46, 0f34000000, %f44;
	add.f32 	%f48, %f45, 0fBF800000;
	fma.rn.f32 	%f49, %f48, 0fBE055027, 0f3E1039F6;
	fma.rn.f32 	%f50, %f49, %f48, 0fBDF8CDCC;
	fma.rn.f32 	%f51, %f50, %f48, 0f3E0F2955;
	fma.rn.f32 	%f52, %f51, %f48, 0fBE2AD8B9;
	fma.rn.f32 	%f53, %f52, %f48, 0f3E4CED0B;
	fma.rn.f32 	%f54, %f53, %f48, 0fBE7FFF22;
	fma.rn.f32 	%f55, %f54, %f48, 0f3EAAAA78;
	fma.rn.f32 	%f56, %f55, %f48, 0fBF000000;
	mul.f32 	%f57, %f48, %f56;
	fma.rn.f32 	%f58, %f57, %f48, %f48;
	fma.rn.f32 	%f59, %f47, 0f3F317218, %f58;
	setp.gt.u32 	%p8, %r13, 2139095039;
	fma.rn.f32 	%f60, %f43, 0f7F800000, 0f7F800000;
	selp.f32 	%f61, %f60, %f59, %p8;
	setp.eq.f32 	%p9, %f43, 0f00000000;
	selp.f32 	%f62, 0fFF800000, %f61, %p9;
	add.f32 	%f63, %f121, %f62;
	ld.global.f32 	%f64, [%rd20];
	fma.rn.f32 	%f65, %f64, %f1, %f62;
	ld.global.f32 	%f66, [%rd20+4];
	fma.rn.f32 	%f67, %f66, %f2, %f65;
	ld.global.f32 	%f68, [%rd20+8];
	fma.rn.f32 	%f69, %f68, %f3, %f67;
	ld.global.f32 	%f70, [%rd20+12];
	fma.rn.f32 	%f71, %f70, %f4, %f69;
	ld.global.f32 	%f72, [%rd20+16];
	fma.rn.f32 	%f73, %f72, %f5, %f71;
	ld.global.f32 	%f74, [%rd20+20];
	fma.rn.f32 	%f75, %f74, %f6, %f73;
	ld.global.f32 	%f76, [%rd20+24];
	fma.rn.f32 	%f77, %f76, %f7, %f75;
	ld.global.f32 	%f78, [%rd20+28];
	neg.f32 	%f79, %f78;
	mul.f32 	%f80, %f77, %f79;
	fma.rn.f32 	%f81, %f80, 0f3BBB989D, 0f3F000000;
	cvt.sat.f32.f32 	%f82, %f81;
	fma.rm.f32 	%f83, %f82, %f33, %f32;
	add.f32 	%f84, %f83, 0fCB40007F;
	neg.f32 	%f85, %f84;
	fma.rn.f32 	%f86, %f80, 0f3FB8AA3B, %f85;
	fma.rn.f32 	%f87, %f80, 0f32A57060, %f86;
	mov.b32 	%r17, %f83;
	shl.b32 	%r18, %r17, 23;
	mov.b32 	%f88, %r18;
	ex2.approx.ftz.f32 	%f89, %f87;
	fma.rn.f32 	%f90, %f89, %f88, 0f3F800000;
	setp.lt.f32 	%p10, %f90, 0f00800000;
	mul.f32 	%f91, %f90, 0f4B000000;
	selp.f32 	%f92, %f91, %f90, %p10;
	selp.f32 	%f93, 0fC1B80000, 0f00000000, %p10;
	mov.b32 	%r19, %f92;
	add.s32 	%r20, %r19, -1059760811;
	and.b32  	%r21, %r20, -8388608;
	sub.s32 	%r22, %r19, %r21;
	mov.b32 	%f94, %r22;
	cvt.rn.f32.s32 	%f95, %r21;
	fma.rn.f32 	%f96, %f95, 0f34000000, %f93;
	add.f32 	%f97, %f94, 0fBF800000;
	fma.rn.f32 	%f98, %f97, 0fBE055027, 0f3E1039F6;
	fma.rn.f32 	%f99, %f98, %f97, 0fBDF8CDCC;
	fma.rn.f32 	%f100, %f99, %f97, 0f3E0F2955;
	fma.rn.f32 	%f101, %f100, %f97, 0fBE2AD8B9;
	fma.rn.f32 	%f102, %f101, %f97, 0f3E4CED0B;
	fma.rn.f32 	%f103, %f102, %f97, 0fBE7FFF22;
	fma.rn.f32 	%f104, %f103, %f97, 0f3EAAAA78;
	fma.rn.f32 	%f105, %f104, %f97, 0fBF000000;
	mul.f32 	%f106, %f97, %f105;
	fma.rn.f32 	%f107, %f106, %f97, %f97;
	fma.rn.f32 	%f108, %f96, 0f3F317218, %f107;
	setp.gt.u32 	%p11, %r19, 2139095039;
	fma.rn.f32 	%f109, %f92, 0f7F800000, 0f7F800000;
	selp.f32 	%f110, %f109, %f108, %p11;
	setp.eq.f32 	%p12, %f92, 0f00000000;
	selp.f32 	%f120, 0fFF800000, %f110, %p12;
	add.f32 	%f121, %f63, %f120;
	add.s32 	%r43, %r43, 2;
	add.s64 	%rd20, %rd20, 64;
	setp.ne.s32 	%p13, %r43, 87500;
	@%p13 bra 	$L__BB2_4;
	st.global.f32 	[%rd2], %f121;
$L__BB2_6:
	ret;

}


// ===== COMPILED SASS (sm_100) =====

	.target	sm_100

	.elftype	@"ET_EXEC"


//--------------------- .note.nv.tkinfo           --------------------------
	.section	.note.nv.tkinfo,"",@"SHT_NOTE"
	.sectionflags	@"SHF_NOTE_NV_TKINFO"
	.tkinfo
        /*0018*/ 	.word	0x00000002
        /*0030*/ 	.string	""
        /*0030*/ 	.string	"ptxas"
        /*0030*/ 	.string	"Cuda compilation tools, release 13.0, V13.0.88"
        /*0030*/ 	.string	"Build cuda_13.0.r13.0/compiler.36424714_0"
        /*0030*/ 	.string	"-arch sm_100 -m 64 "



//--------------------- .note.nv.cuinfo           --------------------------
	.section	.note.nv.cuinfo,"",@"SHT_NOTE"
	.sectionflags	@"SHF_NOTE_NV_CUINFO"
        /*0018*/ 	.short	0x0002
        /*001a*/ 	.short	0x0064
        /*001c*/ 	.short	0x0082
	.zero		2


//--------------------- .nv.info                  --------------------------
	.section	.nv.info,"",@"SHT_CUDA_INFO"
	.align	4


	//----- nvinfo : EIATTR_REGCOUNT
	.align		4
        /*0000*/ 	.byte	0x04, 0x2f
        /*0002*/ 	.short	(.L_10 - .L_9)
	.align		4
.L_9:
        /*0004*/ 	.word	index@(_Z12setup_kernelP17curandStateXORWOWm)
        /*0008*/ 	.word	0x0000001f


	//----- nvinfo : EIATTR_FRAME_SIZE
	.align		4
.L_10:
        /*000c*/ 	.byte	0x04, 0x11
        /*000e*/ 	.short	(.L_12 - .L_11)
	.align		4
.L_11:
        /*0010*/ 	.word	index@(_Z12setup_kernelP17curandStateXORWOWm)
        /*0014*/ 	.word	0x00000000


	//----- nvinfo : EIATTR_REGCOUNT
	.align		4
.L_12:
        /*0018*/ 	.byte	0x04, 0x2f
        /*001a*/ 	.short	(.L_14 - .L_13)
	.align		4
.L_13:
        /*001c*/ 	.word	index@(_Z9fill_randP17curandStateXORWOWPfS1_i)
        /*0020*/ 	.word	0x0000001e


	//----- nvinfo : EIATTR_FRAME_SIZE
	.align		4
.L_14:
        /*0024*/ 	.byte	0x04, 0x11
        /*0026*/ 	.short	(.L_16 - .L_15)
	.align		4
.L_15:
        /*0028*/ 	.word	index@(_Z9fill_randP17curandStateXORWOWPfS1_i)
        /*002c*/ 	.word	0x00000000


	//----- nvinfo : EIATTR_REGCOUNT
	.align		4
.L_16:
        /*0030*/ 	.byte	0x04, 0x2f
        /*0032*/ 	.short	(.L_18 - .L_17)
	.align		4
.L_17:
        /*0034*/ 	.word	index@(_Z10local_randP17curandStateXORWOWPfS1_S1_ii)
        /*0038*/ 	.word	0x0000001e


	//----- nvinfo : EIATTR_FRAME_SIZE
	.align		4
.L_18:
        /*003c*/ 	.byte	0x04, 0x11
        /*003e*/ 	.short	(.L_20 - .L_19)
	.align		4
.L_19:
        /*0040*/ 	.word	index@(_Z10local_randP17curandStateXORWOWPfS1_S1_ii)
        /*0044*/ 	.word	0x00000000


	//----- nvinfo : EIATTR_MIN_STACK_SIZE
	.align		4
.L_20:
        /*0048*/ 	.byte	0x04, 0x12
        /*004a*/ 	.short	(.L_22 - .L_21)
	.align		4
.L_21:
        /*004c*/ 	.word	index@(_Z10local_randP17curandStateXORWOWPfS1_S1_ii)
        /*0050*/ 	.word	0x00000000


	//----- nvinfo : EIATTR_MIN_STACK_SIZE
	.align		4
.L_22:
        /*0054*/ 	.byte	0x04, 0x12
        /*0056*/ 	.short	(.L_24 - .L_23)
	.align		4
.L_23:
        /*0058*/ 	.word	index@(_Z9fill_randP17curandStateXORWOWPfS1_i)
        /*005c*/ 	.word	0x00000000


	//----- nvinfo : EIATTR_MIN_STACK_SIZE
	.align		4
.L_24:
        /*0060*/ 	.byte	0x04, 0x12
        /*0062*/ 	.short	(.L_26 - .L_25)
	.align		4
.L_25:
        /*0064*/ 	.word	index@(_Z12setup_kernelP17curandStateXORWOWm)
        /*0068*/ 	.word	0x00000000
.L_26:


//--------------------- .nv.compat                --------------------------
	.section	.nv.compat,"",@"SHT_CUDA_COMPAT_INFO"
	.align	4
        /*0000*/ 	.byte	0x02, 0x09, 0x00, 0x00, 0x02, 0x02, 0x01, 0x00, 0x02, 0x05, 0x05, 0x00, 0x03, 0x07, 0x01, 0x01
        /*0010*/ 	.byte	0x02, 0x03, 0x00, 0x00, 0x02, 0x06, 0x01, 0x00, 0x04, 0x0b, 0x08, 0x00, 0x01, 0x00, 0x00, 0x00
        /*0020*/ 	.byte	0x00, 0x00, 0x00, 0x00


//--------------------- .nv.info._Z10local_randP17curandStateXORWOWPfS1_S1_ii --------------------------
	.section	.nv.info._Z10local_randP17curandStateXORWOWPfS1_S1_ii,"",@"SHT_CUDA_INFO"
	.sectionflags	@""
	.align	4


	//----- nvinfo : EIATTR_CUDA_API_VERSION
	.align		4
        /*0000*/ 	.byte	0x04, 0x37
        /*0002*/ 	.short	(.L_28 - .L_27)
.L_27:
        /*0004*/ 	.word	0x00000082


	//----- nvinfo : EIATTR_KPARAM_INFO
	.align		4
.L_28:
        /*0008*/ 	.byte	0x04, 0x17
        /*000a*/ 	.short	(.L_30 - .L_29)
.L_29:
        /*000c*/ 	.word	0x00000000
        /*0010*/ 	.short	0x0005
        /*0012*/ 	.short	0x0024
        /*0014*/ 	.byte	0x00, 0xf0, 0x11, 0x00


	//----- nvinfo : EIATTR_KPARAM_INFO
	.align		4
.L_30:
        /*0018*/ 	.byte	0x04, 0x17
        /*001a*/ 	.short	(.L_32 - .L_31)
.L_31:
        /*001c*/ 	.word	0x00000000
        /*0020*/ 	.short	0x0004
        /*0022*/ 	.short	0x0020
        /*0024*/ 	.byte	0x00, 0xf0, 0x11, 0x00


	//----- nvinfo : EIATTR_KPARAM_INFO
	.align		4
.L_32:
        /*0028*/ 	.byte	0x04, 0x17
        /*002a*/ 	.short	(.L_34 - .L_33)
.L_33:
        /*002c*/ 	.word	0x00000000
        /*0030*/ 	.short	0x0003
        /*0032*/ 	.short	0x0018
        /*0034*/ 	.byte	0x00, 0xf5, 0x21, 0x00


	//----- nvinfo : EIATTR_KPARAM_INFO
	.align		4
.L_34:
        /*0038*/ 	.byte	0x04, 0x17
        /*003a*/ 	.short	(.L_36 - .L_35)
.L_35:
        /*003c*/ 	.word	0x00000000
        /*0040*/ 	.short	0x0002
        /*0042*/ 	.short	0x0010
        /*0044*/ 	.byte	0x00, 0xf5, 0x21, 0x00


	//----- nvinfo : EIATTR_KPARAM_INFO
	.align		4
.L_36:
        /*0048*/ 	.byte	0x04, 0x17
        /*004a*/ 	.short	(.L_38 - .L_37)
.L_37:
        /*004c*/ 	.word	0x00000000
        /*0050*/ 	.short	0x0001
        /*0052*/ 	.short	0x0008
        /*0054*/ 	.byte	0x00, 0xf5, 0x21, 0x00


	//----- nvinfo : EIATTR_KPARAM_INFO
	.align		4
.L_38:
        /*0058*/ 	.byte	0x04, 0x17
        /*005a*/ 	.short	(.L_40 - .L_39)
.L_39:
        /*005c*/ 	.word	0x00000000
        /*0060*/ 	.short	0x0000
        /*0062*/ 	.short	0x0000
        /*0064*/ 	.byte	0x00, 0xf5, 0x21, 0x00


	//----- nvinfo : EIATTR_SPARSE_MMA_MASK
	.align		4
.L_40:
        /*0068*/ 	.byte	0x03, 0x50
        /*006a*/ 	.short	0x0000


	//----- nvinfo : EIATTR_MAXREG_COUNT
	.align		4
        /*006c*/ 	.byte	0x03, 0x1b
        /*006e*/ 	.short	0x00ff


	//----- nvinfo : EIATTR_NUM_BARRIERS
	.align		4
        /*0070*/ 	.byte	0x02, 0x4c
        /*0072*/ 	.byte	0x01
	.zero		1


	//----- nvinfo : EIATTR_MERCURY_ISA_VERSION
	.align		4
        /*0074*/ 	.byte	0x03, 0x5f
        /*0076*/ 	.short	0x0101


	//----- nvinfo : EIATTR_VRC_CTA_INIT_COUNT
	.align		4
        /*0078*/ 	.byte	0x02, 0x4a
	.zero		1
	.zero		1


	//----- nvinfo : EIATTR_EXIT_INSTR_OFFSETS
	.align		4
        /*007c*/ 	.byte	0x04, 0x1c
        /*007e*/ 	.short	(.L_42 - .L_41)


	//   ....[0]....
.L_41:
        /*0080*/ 	.word	0x000004f0


	//   ....[1]....
        /*0084*/ 	.word	0x00000510


	//   ....[2]....
        /*0088*/ 	.word	0x00000cf0


	//----- nvinfo : EIATTR_CRS_STACK_SIZE
	.align		4
.L_42:
        /*008c*/ 	.byte	0x04, 0x1e
        /*008e*/ 	.short	(.L_44 - .L_43)
.L_43:
        /*0090*/ 	.word	0x00000000


	//----- nvinfo : EIATTR_CBANK_PARAM_SIZE
	.align		4
.L_44:
        /*0094*/ 	.byte	0x03, 0x19
        /*0096*/ 	.short	0x0028


	//----- nvinfo : EIATTR_PARAM_CBANK
	.align		4
        /*0098*/ 	.byte	0x04, 0x0a
        /*009a*/ 	.short	(.L_46 - .L_45)
	.align		4
.L_45:
        /*009c*/ 	.word	index@(.nv.constant0._Z10local_randP17curandStateXORWOWPfS1_S1_ii)
        /*00a0*/ 	.short	0x0380
        /*00a2*/ 	.short	0x0028


	//----- nvinfo : EIATTR_SW_WAR
	.align		4
.L_46:
        /*00a4*/ 	.byte	0x04, 0x36
        /*00a6*/ 	.short	(.L_48 - .L_47)
.L_47:
        /*00a8*/ 	.word	0x00000008
.L_48:


//--------------------- .nv.info._Z9fill_randP17curandStateXORWOWPfS1_i --------------------------
	.section	.nv.info._Z9fill_randP17curandStateXORWOWPfS1_i,"",@"SHT_CUDA_INFO"
	.sectionflags	@""
	.align	4


	//----- nvinfo : EIATTR_CUDA_API_VERSION
	.align		4
        /*0000*/ 	.byte	0x04, 0x37
        /*0002*/ 	.short	(.L_50 - .L_49)
.L_49:
        /*0004*/ 	.word	0x00000082


	//----- nvinfo : EIATTR_KPARAM_INFO
	.align		4
.L_50:
        /*0008*/ 	.byte	0x04, 0x17
        /*000a*/ 	.short	(.L_52 - .L_51)
.L_51:
        /*000c*/ 	.word	0x00000000
        /*0010*/ 	.short	0x0003
        /*0012*/ 	.short	0x0018
        /*0014*/ 	.byte	0x00, 0xf0, 0x11, 0x00


	//----- nvinfo : EIATTR_KPARAM_INFO
	.align		4
.L_52:
        /*0018*/ 	.byte	0x04, 0x17
        /*001a*/ 	.short	(.L_54 - .L_53)
.L_53:
        /*001c*/ 	.word	0x00000000
        /*0020*/ 	.short	0x0002
        /*0022*/ 	.short	0x0010
        /*0024*/ 	.byte	0x00, 0xf5, 0x21, 0x00


	//----- nvinfo : EIATTR_KPARAM_INFO
	.align		4
.L_54:
        /*0028*/ 	.byte	0x04, 0x17
        /*002a*/ 	.short	(.L_56 - .L_55)
.L_55:
        /*002c*/ 	.word	0x00000000
        /*0030*/ 	.short	0x0001
        /*0032*/ 	.short	0x0008
        /*0034*/ 	.byte	0x00, 0xf5, 0x21, 0x00


	//----- nvinfo : EIATTR_KPARAM_INFO
	.align		4
.L_56:
        /*0038*/ 	.byte	0x04, 0x17
        /*003a*/ 	.short	(.L_58 - .L_57)
.L_57:
        /*003c*/ 	.word	0x00000000
        /*0040*/ 	.short	0x0000
        /*0042*/ 	.short	0x0000
        /*0044*/ 	.byte	0x00, 0xf5, 0x21, 0x00


	//----- nvinfo : EIATTR_SPARSE_MMA_MASK
	.align		4
.L_58:
        /*0048*/ 	.byte	0x03, 0x50
        /*004a*/ 	.short	0x0000


	//----- nvinfo : EIATTR_MAXREG_COUNT
	.align		4
        /*004c*/ 	.byte	0x03, 0x1b
        /*004e*/ 	.short	0x00ff


	//----- nvinfo : EIATTR_NUM_BARRIERS
	.align		4
        /*0050*/ 	.byte	0x02, 0x4c
        /*0052*/ 	.byte	0x01
	.zero		1


	//----- nvinfo : EIATTR_MERCURY_ISA_VERSION
	.align		4
        /*0054*/ 	.byte	0x03, 0x5f
        /*0056*/ 	.short	0x0101


	//----- nvinfo : EIATTR_VRC_CTA_INIT_COUNT
	.align		4
        /*0058*/ 	.byte	0x02, 0x4a
	.zero		1
	.zero		1


	//----- nvinfo : EIATTR_EXIT_INSTR_OFFSETS
	.align		4
        /*005c*/ 	.byte	0x04, 0x1c
        /*005e*/ 	.short	(.L_60 - .L_59)


	//   ....[0]....
.L_59:
        /*0060*/ 	.word	0x000002b0


	//   ....[1]....
        /*0064*/ 	.word	0x000002d0


	//   ....[2]....
        /*0068*/ 	.word	0x00000ad0


	//----- nvinfo : EIATTR_CRS_STACK_SIZE
	.align		4
.L_60:
        /*006c*/ 	.byte	0x04, 0x1e
        /*006e*/ 	.short	(.L_62 - .L_61)
.L_61:
        /*0070*/ 	.word	0x00000000


	//----- nvinfo : EIATTR_CBANK_PARAM_SIZE
	.align		4
.L_62:
        /*0074*/ 	.byte	0x03, 0x19
        /*0076*/ 	.short	0x001c


	//----- nvinfo : EIATTR_PARAM_CBANK
	.align		4
        /*0078*/ 	.byte	0x04, 0x0a
        /*007a*/ 	.short	(.L_64 - .L_63)
	.align		4
.L_63:
        /*007c*/ 	.word	index@(.nv.constant0._Z9fill_randP17curandStateXORWOWPfS1_i)
        /*0080*/ 	.short	0x0380
        /*0082*/ 	.short	0x001c


	//----- nvinfo : EIATTR_SW_WAR
	.align		4
.L_64:
        /*0084*/ 	.byte	0x04, 0x36
        /*0086*/ 	.short	(.L_66 - .L_65)
.L_65:
        /*0088*/ 	.word	0x00000008
.L_66:


//--------------------- .nv.info._Z12setup_kernelP17curandStateXORWOWm --------------------------
	.section	.nv.info._Z12setup_kernelP17curandStateXORWOWm,"",@"SHT_CUDA_INFO"
	.sectionflags	@""
	.align	4


	//----- nvinfo : EIATTR_CUDA_API_VERSION
	.align		4
        /*0000*/ 	.byte	0x04, 0x37
        /*0002*/ 	.short	(.L_68 - .L_67)
.L_67:
        /*0004*/ 	.word	0x00000082


	//----- nvinfo : EIATTR_KPARAM_INFO
	.align		4
.L_68:
        /*0008*/ 	.byte	0x04, 0x17
        /*000a*/ 	.short	(.L_70 - .L_69)
.L_69:
        /*000c*/ 	.word	0x00000000
        /*0010*/ 	.short	0x0001
        /*0012*/ 	.short	0x0008
        /*0014*/ 	.byte	0x00, 0xf0, 0x21, 0x00


	//----- nvinfo : EIATTR_KPARAM_INFO
	.align		4
.L_70:
        /*0018*/ 	.byte	0x04, 0x17
        /*001a*/ 	.short	(.L_72 - .L_71)
.L_71:
        /*001c*/ 	.word	0x00000000
        /*0020*/ 	.short	0x0000
        /*0022*/ 	.short	0x0000
        /*0024*/ 	.byte	0x00, 0xf5, 0x21, 0x00


	//----- nvinfo : EIATTR_SPARSE_MMA_MASK
	.align		4
.L_72:
        /*0028*/ 	.byte	0x03, 0x50
        /*002a*/ 	.short	0x0000


	//----- nvinfo : EIATTR_MAXREG_COUNT
	.align		4
        /*002c*/ 	.byte	0x03, 0x1b
        /*002e*/ 	.short	0x00ff


	//----- nvinfo : EIATTR_MERCURY_ISA_VERSION
	.align		4
        /*0030*/ 	.byte	0x03, 0x5f
        /*0032*/ 	.short	0x0101


	//----- nvinfo : EIATTR_VRC_CTA_INIT_COUNT
	.align		4
        /*0034*/ 	.byte	0x02, 0x4a
	.zero		1
	.zero		1


	//----- nvinfo : EIATTR_EXIT_INSTR_OFFSETS
	.align		4
        /*0038*/ 	.byte	0x04, 0x1c
        /*003a*/ 	.short	(.L_74 - .L_73)


	//   ....[0]....
.L_73:
        /*003c*/ 	.word	0x00000ed0


	//----- nvinfo : EIATTR_CRS_STACK_SIZE
	.align		4
.L_74:
        /*0040*/ 	.byte	0x04, 0x1e
        /*0042*/ 	.short	(.L_76 - .L_75)
.L_75:
        /*0044*/ 	.word	0x00000000


	//----- nvinfo : EIATTR_CBANK_PARAM_SIZE
	.align		4
.L_76:
        /*0048*/ 	.byte	0x03, 0x19
        /*004a*/ 	.short	0x0010


	//----- nvinfo : EIATTR_PARAM_CBANK
	.align		4
        /*004c*/ 	.byte	0x04, 0x0a
        /*004e*/ 	.short	(.L_78 - .L_77)
	.align		4
.L_77:
        /*0050*/ 	.word	index@(.nv.constant0._Z12setup_kernelP17curandStateXORWOWm)
        /*0054*/ 	.short	0x0380
        /*0056*/ 	.short	0x0010


	//----- nvinfo : EIATTR_SW_WAR
	.align		4
.L_78:
        /*0058*/ 	.byte	0x04, 0x36
        /*005a*/ 	.short	(.L_80 - .L_79)
.L_79:
        /*005c*/ 	.word	0x00000008
.L_80:


//--------------------- .nv.callgraph             --------------------------
	.section	.nv.callgraph,"",@"SHT_CUDA_CALLGRAPH"
	.align	4
	.sectionentsize	8
	.align		4
        /*0000*/ 	.word	0x00000000
	.align		4
        /*0004*/ 	.word	0xffffffff
	.align		4
        /*0008*/ 	.word	0x00000000
	.align		4
        /*000c*/ 	.word	0xfffffffe
	.align		4
        /*0010*/ 	.word	0x00000000
	.align		4
        /*0014*/ 	.word	0xfffffffd
	.align		4
        /*0018*/ 	.word	0x00000000
	.align		4
        /*001c*/ 	.word	0xfffffffc


//--------------------- .nv.constant4             --------------------------
	.section	.nv.constant4,"a",@progbits
	.align	8
	.align		8
.nv.constant4:
        /*0000*/ 	.dword	precalc_xorwow_matrix
	.align		8
        /*0008*/ 	.dword	precalc_xorwow_offset_matrix
	.align		8
        /*0010*/ 	.dword	mrg32k3aM1
	.align		8
        /*0018*/ 	.dword	mrg32k3aM2
	.align		8
        /*0020*/ 	.dword	mrg32k3aM1SubSeq
	.align		8
        /*0028*/ 	.dword	mrg32k3aM2SubSeq
	.align		8
        /*0030*/ 	.dword	mrg32k3aM1Seq
	.align		8
        /*0038*/ 	.dword	mrg32k3aM2Seq


//--------------------- .nv.constant3             --------------------------
	.section	.nv.constant3,"a",@progbits
	.align	8
.nv.constant3:
	.type		__cr_lgamma_table,@object
	.size		__cr_lgamma_table,(.L_8 - __cr_lgamma_table)
__cr_lgamma_table:
        /*0000*/ 	.byte	0x00, 0x00, 0x00, 0x00, 0x00, 0x00, 0x00, 0x00, 0x00, 0x00, 0x00, 0x00, 0x00, 0x00, 0x00, 0x00
        /*0010*/ 	.byte	0xef, 0x39, 0xfa, 0xfe, 0x42, 0x2e, 0xe6, 0x3f, 0x02, 0x20, 0x2a, 0xfa, 0x0b, 0xab, 0xfc, 0x3f
        /*0020*/ 	.byte	0xf9, 0x2c, 0x92, 0x7c, 0xa7, 0x6c, 0x09, 0x40, 0xc9, 0x79, 0x44, 0x3c, 0x64, 0x26, 0x13, 0x40
        /*0030*/ 	.byte	0xca, 0x01, 0xcf, 0x3a, 0x27, 0x51, 0x1a, 0x40, 0x30, 0xcc, 0x2d, 0xf3, 0xe1, 0x0c, 0x21, 0x40
        /*0040*/ 	.byte	0x0d, 0xb7, 0xfc, 0x82, 0x8e, 0x35, 0x25, 0x40
.L_8:


//--------------------- .text._Z10local_randP17curandStateXORWOWPfS1_S1_ii --------------------------
	.section	.text._Z10local_randP17curandStateXORWOWPfS1_S1_ii,"ax",@progbits
	.align	128
        .global         _Z10local_randP17curandStateXORWOWPfS1_S1_ii
        .type           _Z10local_randP17curandStateXORWOWPfS1_S1_ii,@function
        .size           _Z10local_randP17curandStateXORWOWPfS1_S1_ii,(.L_x_15 - _Z10local_randP17curandStateXORWOWPfS1_S1_ii)
        .other          _Z10local_randP17curandStateXORWOWPfS1_S1_ii,@"STO_CUDA_ENTRY STV_DEFAULT"
_Z10local_randP17curandStateXORWOWPfS1_S1_ii:
.text._Z10local_randP17curandStateXORWOWPfS1_S1_ii:
[----:B------:R-:W-:Y:S01]  /*0000*/  LDC R1, c[0x0][0x37c] ;  /* 0x0000df00ff017b82 */ /* 0x000fe20000000800 */
[----:B------:R-:W0:Y:S07]  /*0010*/  S2R R2, SR_TID.X ;  /* 0x0000000000027919 */ /* 0x000e2e0000002100 */
[----:B------:R-:W0:Y:S01]  /*0020*/  S2UR UR4, SR_CTAID.X ;  /* 0x00000000000479c3 */ /* 0x000e220000002500 */
[----:B------:R-:W1:Y:S01]  /*0030*/  LDCU UR5, c[0x0][0x3a0] ;  /* 0x00007400ff0577ac */ /* 0x000e620008000800 */
[----:B------:R-:W2:Y:S06]  /*0040*/  LDCU.64 UR6, c[0x0][0x358] ;  /* 0x00006b00ff0677ac */ /* 0x000eac0008000a00 */
[----:B------:R-:W0:Y:S02]  /*0050*/  LDC R3, c[0x0][0x360] ;  /* 0x0000d800ff037b82 */ /* 0x000e240000000800 */
[----:B0-----:R-:W-:-:S05]  /*0060*/  IMAD R2, R3, UR4, R2 ;  /* 0x0000000403027c24 */ /* 0x001fca000f8e0202 */
[C---:B-1----:R-:W-:Y:S02]  /*0070*/  ISETP.GE.AND P0, PT, R2.reuse, UR5, PT ;  /* 0x0000000502007c0c */ /* 0x042fe4000bf06270 */
[C---:B------:R-:W-:Y:S02]  /*0080*/  LOP3.LUT R0, R2.reuse, 0x80000007, RZ, 0xc0, !PT ;  /* 0x8000000702007812 */ /* 0x040fe400078ec0ff */
[----:B------:R-:W-:-:S04]  /*0090*/  ISETP.LT.OR P0, PT, R2, RZ, P0 ;  /* 0x000000ff0200720c */ /* 0x000fc80000701670 */
[----:B------:R-:W-:-:S13]  /*00a0*/  ISETP.EQ.OR P0, PT, R0, 0x7, P0 ;  /* 0x000000070000780c */ /* 0x000fda0000702670 */
[----:B--2---:R-:W-:Y:S05]  /*00b0*/  @P0 BRA `(.L_x_0) ;  /* 0x0000000400100947 */ /* 0x004fea0003800000 */
[----:B------:R-:W0:Y:S01]  /*00c0*/  LDC R3, c[0x0][0x3a4] ;  /* 0x0000e900ff037b82 */ /* 0x000e220000000800 */
[----:B------:R-:W-:-:S07]  /*00d0*/  IABS R8, R2 ;  /* 0x0000000200087213 */ /* 0x000fce0000000000 */
[----:B------:R-:W1:Y:S01]  /*00e0*/  LDC.64 R16, c[0x0][0x390] ;  /* 0x0000e400ff107b82 */ /* 0x000e620000000a00 */
[----:B0-----:R-:W-:-:S04]  /*00f0*/  SHF.L.U32 R3, R3, 0x3, RZ ;  /* 0x0000000303037819 */ /* 0x001fc800000006ff */
[-C--:B------:R-:W-:Y:S02]  /*0100*/  IABS R7, R3.reuse ;  /* 0x0000000300077213 */ /* 0x080fe40000000000 */
[----:B------:R-:W-:Y:S02]  /*0110*/  IABS R10, R3 ;  /* 0x00000003000a7213 */ /* 0x000fe40000000000 */
[----:B------:R-:W0:Y:S08]  /*0120*/  I2F.RP R0, R7 ;  /* 0x0000000700007306 */ /* 0x000e300000209400 */
[----:B0-----:R-:W0:Y:S02]  /*0130*/  MUFU.RCP R0, R0 ;  /* 0x0000000000007308 */ /* 0x001e240000001000 */
[----:B0-----:R-:W-:-:S06]  /*0140*/  IADD3 R4, PT, PT, R0, 0xffffffe, RZ ;  /* 0x0ffffffe00047810 */ /* 0x001fcc0007ffe0ff */
[----:B------:R0:W2:Y:S02]  /*0150*/  F2I.FTZ.U32.TRUNC.NTZ R5, R4 ;  /* 0x0000000400057305 */ /* 0x0000a4000021f000 */
[----:B0-----:R-:W-:Y:S01]  /*0160*/  HFMA2 R4, -RZ, RZ, 0, 0 ;  /* 0x00000000ff047431 */ /* 0x001fe200000001ff */
[----:B--2---:R-:W-:-:S05]  /*0170*/  IADD3 R6, PT, PT, RZ, -R5, RZ ;  /* 0x80000005ff067210 */ /* 0x004fca0007ffe0ff */
[----:B------:R-:W-:Y:S01]  /*0180*/  IMAD R9, R6, R7, RZ ;  /* 0x0000000706097224 */ /* 0x000fe200078e02ff */
[----:B------:R-:W-:-:S03]  /*0190*/  MOV R6, R8 ;  /* 0x0000000800067202 */ /* 0x000fc60000000f00 */
[----:B------:R-:W-:Y:S01]  /*01a0*/  IMAD.HI.U32 R5, R5, R9, R4 ;  /* 0x0000000905057227 */ /* 0x000fe200078e0004 */
[----:B------:R-:W-:-:S05]  /*01b0*/  IADD3 R9, PT, PT, RZ, -R10, RZ ;  /* 0x8000000aff097210 */ /* 0x000fca0007ffe0ff */
[----:B------:R-:W-:Y:S02]  /*01c0*/  IMAD.HI.U32 R0, R5, R6, RZ ;  /* 0x0000000605007227 */ /* 0x000fe400078e00ff */
[----:B------:R-:W0:Y:S02]  /*01d0*/  LDC.64 R4, c[0x0][0x380] ;  /* 0x0000e000ff047b82 */ /* 0x000e240000000a00 */
[----:B------:R-:W-:-:S05]  /*01e0*/  IMAD R6, R0, R9, R6 ;  /* 0x0000000900067224 */ /* 0x000fca00078e0206 */
[----:B------:R-:W-:-:S13]  /*01f0*/  ISETP.GT.U32.AND P2, PT, R7, R6, PT ;  /* 0x000000060700720c */ /* 0x000fda0003f44070 */
[-C--:B------:R-:W-:Y:S02]  /*0200*/  @!P2 IADD3 R6, PT, PT, R6, -R7.reuse, RZ ;  /* 0x800000070606a210 */ /* 0x080fe40007ffe0ff */
[----:B------:R-:W-:Y:S01]  /*0210*/  @!P2 IADD3 R0, PT, PT, R0, 0x1, RZ ;  /* 0x000000010000a810 */ /* 0x000fe20007ffe0ff */
[----:B0-----:R-:W-:Y:S01]  /*0220*/  IMAD.WIDE.U32 R4, R2, 0x30, R4 ;  /* 0x0000003002047825 */ /* 0x001fe200078e0004 */
[----:B------:R-:W-:Y:S02]  /*0230*/  ISETP.GE.U32.AND P0, PT, R6, R7, PT ;  /* 0x000000070600720c */ /* 0x000fe40003f06070 */
[----:B------:R-:W-:Y:S02]  /*0240*/  LOP3.LUT R6, R2, R3, RZ, 0x3c, !PT ;  /* 0x0000000302067212 */ /* 0x000fe400078e3cff */
[----:B------:R-:W2:Y:S01]  /*0250*/  LDG.E.64 R10, desc[UR6][R4.64] ;  /* 0x00000006040a7981 */ /* 0x000ea2000c1e1b00 */
[----:B------:R-:W-:Y:S02]  /*0260*/  ISETP.NE.AND P2, PT, R3, RZ, PT ;  /* 0x000000ff0300720c */ /* 0x000fe40003f45270 */
[----:B------:R-:W-:Y:S01]  /*0270*/  ISETP.GE.AND P1, PT, R6, RZ, PT ;  /* 0x000000ff0600720c */ /* 0x000fe20003f26270 */
[----:B------:R-:W3:Y:S04]  /*0280*/  LDG.E.64 R8, desc[UR6][R4.64+0x8] ;  /* 0x0000080604087981 */ /* 0x000ee8000c1e1b00 */
[----:B------:R-:W4:Y:S01]  /*0290*/  LDG.E.64 R6, desc[UR6][R4.64+0x10] ;  /* 0x0000100604067981 */ /* 0x000f22000c1e1b00 */
[----:B------:R-:W-:-:S07]  /*02a0*/  @P0 IADD3 R0, PT, PT, R0, 0x1, RZ ;  /* 0x0000000100000810 */ /* 0x000fce0007ffe0ff */
[----:B------:R-:W-:Y:S02]  /*02b0*/  @!P1 IADD3 R0, PT, PT, -R0, RZ, RZ ;  /* 0x000000ff00009210 */ /* 0x000fe40007ffe1ff */
[----:B------:R-:W-:Y:S02]  /*02c0*/  @!P2 LOP3.LUT R0, RZ, R3, RZ, 0x33, !PT ;  /* 0x00000003ff00a212 */ /* 0x000fe400078e33ff */
[----:B------:R-:W-:-:S04]  /*02d0*/  LOP3.LUT R3, R2, 0x7, RZ, 0xc0, !PT ;  /* 0x0000000702037812 */ /* 0x000fc800078ec0ff */
[----:B------:R-:W-:-:S05]  /*02e0*/  LEA R3, R0, R3, 0x3 ;  /* 0x0000000300037211 */ /* 0x000fca00078e18ff */
[----:B-1----:R-:W-:-:S06]  /*02f0*/  IMAD.WIDE R16, R3, 0x4, R16 ;  /* 0x0000000403107825 */ /* 0x002fcc00078e0210 */
[----:B------:R0:W5:Y:S02]  /*0300*/  LDG.E R16, desc[UR6][R16.64] ;  /* 0x0000000610107981 */ /* 0x000164000c1e1900 */
[----:B0-----:R-:W-:Y:S01]  /*0310*/  MOV R17, 0x2f800000 ;  /* 0x2f80000000117802 */ /* 0x001fe20000000f00 */
[----:B------:R-:W-:Y:S05]  /*0320*/  WARPSYNC.ALL ;  /* 0x0000000000007948 */ /* 0x000fea0003800000 */
[----:B--2---:R-:W-:-:S04]  /*0330*/  SHF.R.U32.HI R0, RZ, 0x2, R11 ;  /* 0x00000002ff007819 */ /* 0x004fc8000001160b */
[----:B------:R-:W-:Y:S02]  /*0340*/  LOP3.LUT R0, R0, R11, RZ, 0x3c, !PT ;  /* 0x0000000b00007212 */ /* 0x000fe400078e3cff */
[----:B----4-:R-:W-:Y:S02]  /*0350*/  SHF.L.U32 R12, R7, 0x4, RZ ;  /* 0x00000004070c7819 */ /* 0x010fe400000006ff */
[----:B------:R-:W-:-:S04]  /*0360*/  SHF.L.U32 R3, R0, 0x1, RZ ;  /* 0x0000000100037819 */ /* 0x000fc800000006ff */
[----:B------:R-:W-:Y:S02]  /*0370*/  LOP3.LUT R3, R7, R12, R3, 0x96, !PT ;  /* 0x0000000c07037212 */ /* 0x000fe400078e9603 */
[----:B------:R-:W-:Y:S02]  /*0380*/  IADD3 R14, PT, PT, R10, 0x587c5, RZ ;  /* 0x000587c50a0e7810 */ /* 0x000fe40007ffe0ff */
[----:B------:R-:W-:Y:S01]  /*0390*/  LOP3.LUT R13, R3, R0, RZ, 0x3c, !PT ;  /* 0x00000000030d7212 */ /* 0x000fe200078e3cff */
[----:B------:R-:W0:Y:S03]  /*03a0*/  LDC.64 R10, c[0x0][0x388] ;  /* 0x0000e200ff0a7b82 */ /* 0x000e260000000a00 */
[----:B------:R-:W-:-:S04]  /*03b0*/  IADD3 R3, PT, PT, R13, R14, RZ ;  /* 0x0000000e0d037210 */ /* 0x000fc80007ffe0ff */
[----:B------:R-:W-:Y:S02]  /*03c0*/  I2FP.F32.U32 R12, R3 ;  /* 0x00000003000c7245 */ /* 0x000fe40000201000 */
[----:B------:R-:W-:Y:S02]  /*03d0*/  MOV R19, R6 ;  /* 0x0000000600137202 */ /* 0x000fe40000000f00 */
[----:B---3--:R-:W-:Y:S01]  /*03e0*/  MOV R15, R8 ;  /* 0x00000008000f7202 */ /* 0x008fe20000000f00 */
[----:B------:R-:W-:Y:S01]  /*03f0*/  FFMA R17, R12, R17, 1.1641532182693481445e-10 ;  /* 0x2f0000000c117423 */ /* 0x000fe20000000011 */
[----:B------:R-:W-:Y:S02]  /*0400*/  MOV R12, R7 ;  /* 0x00000007000c7202 */ /* 0x000fe40000000f00 */
[----:B------:R-:W-:Y:S01]  /*0410*/  MOV R18, R9 ;  /* 0x0000000900127202 */ /* 0x000fe20000000f00 */
[----:B------:R-:W-:Y:S01]  /*0420*/  STG.E.64 desc[UR6][R4.64], R14 ;  /* 0x0000000e04007986 */ /* 0x000fe2000c101b06 */
[C---:B-----5:R-:W-:Y:S01]  /*0430*/  FADD R0, R16.reuse, 0.25 ;  /* 0x3e80000010007421 */ /* 0x060fe20000000000 */
[----:B------:R-:W-:-:S02]  /*0440*/  FADD R16, R16, -0.25 ;  /* 0xbe80000010107421 */ /* 0x000fc40000000000 */
[----:B------:R-:W-:Y:S04]  /*0450*/  STG.E.64 desc[UR6][R4.64+0x10], R12 ;  /* 0x0000100c04007986 */ /* 0x000fe8000c101b06 */
[----:B------:R-:W-:Y:S01]  /*0460*/  STG.E.64 desc[UR6][R4.64+0x8], R18 ;  /* 0x0000081204007986 */ /* 0x000fe2000c101b06 */
[----:B------:R-:W-:Y:S01]  /*0470*/  FMNMX.NAN R0, R0, 10, PT ;  /* 0x4120000000007809 */ /* 0x000fe20003820000 */
[----:B------:R-:W-:Y:S01]  /*0480*/  BAR.SYNC.DEFER_BLOCKING 0x0 ;  /* 0x0000000000007b1d */ /* 0x000fe20000010000 */
[----:B------:R-:W-:-:S04]  /*0490*/  FSETP.GEU.AND P0, PT, R16, -10, PT ;  /* 0xc12000001000780b */ /* 0x000fc80003f0e000 */
[----:B------:R-:W-:Y:S01]  /*04a0*/  FSEL R3, R0, -10, P0 ;  /* 0xc120000000037808 */ /* 0x000fe20000000000 */
[----:B0-----:R-:W-:-:S04]  /*04b0*/  IMAD.WIDE.U32 R10, R2, 0x4, R10 ;  /* 0x00000004020a7825 */ /* 0x001fc800078e000a */
[----:B------:R-:W-:-:S04]  /*04c0*/  FADD R3, -R16, R3 ;  /* 0x0000000310037221 */ /* 0x000fc80000000100 */
[----:B------:R-:W-:-:S05]  /*04d0*/  FFMA R3, R17, R3, R16 ;  /* 0x0000000311037223 */ /* 0x000fca0000000010 */
[----:B------:R-:W-:Y:S01]  /*04e0*/  STG.E desc[UR6][R10.64], R3 ;  /* 0x000000030a007986 */ /* 0x000fe2000c101906 */
[----:B------:R-:W-:Y:S05]  /*04f0*/  EXIT ;  /* 0x000000000000794d */ /* 0x000fea0003800000 */
.L_x_0:
[----:B------:R-:W-:-:S13]  /*0500*/  ISETP.NE.AND P0, PT, R0, 0x7, PT ;  /* 0x000000070000780c */ /* 0x000fda0003f05270 */
[----:B------:R-:W-:Y:S05]  /*0510*/  @P0 EXIT ;  /* 0x000000000000094d */ /* 0x000fea0003800000 */
[----:B------:R-:W0:Y:S01]  /*0520*/  LDC.64 R4, c[0x0][0x388] ;  /* 0x0000e200ff047b82 */ /* 0x000e220000000a00 */
[----:B------:R-:W1:Y:S01]  /*0530*/  LDCU.64 UR4, c[0x0][0x398] ;  /* 0x00007300ff0477ac */ /* 0x000e620008000a00 */
[----:B0-----:R-:W-:-:S05]  /*0540*/  IMAD.WIDE.U32 R2, R2, 0x4, R4 ;  /* 0x0000000402027825 */ /* 0x001fca00078e0004 */
[----:B------:R0:W5:Y:S04]  /*0550*/  LDG.E R0, desc[UR6][R2.64+-0x1c] ;  /* 0xffffe40602007981 */ /* 0x000168000c1e1900 */
[----:B------:R0:W5:Y:S04]  /*0560*/  LDG.E R6, desc[UR6][R2.64+-0x18] ;  /* 0xffffe80602067981 */ /* 0x000168000c1e1900 */
[----:B------:R0:W5:Y:S04]  /*0570*/  LDG.E R7, desc[UR6][R2.64+-0x14] ;  /* 0xffffec0602077981 */ /* 0x000168000c1e1900 */
[----:B------:R0:W5:Y:S04]  /*0580*/  LDG.E R8, desc[UR6][R2.64+-0x10] ;  /* 0xfffff00602087981 */ /* 0x000168000c1e1900 */
[----:B------:R0:W5:Y:S04]  /*0590*/  LDG.E R9, desc[UR6][R2.64+-0xc] ;  /* 0xfffff40602097981 */ /* 0x000168000c1e1900 */
[----:B------:R0:W5:Y:S04]  /*05a0*/  LDG.E R10, desc[UR6][R2.64+-0x8] ;  /* 0xfffff806020a7981 */ /* 0x000168000c1e1900 */
[----:B------:R0:W5:Y:S01]  /*05b0*/  LDG.E R11, desc[UR6][R2.64+-0x4] ;  /* 0xfffffc06020b7981 */ /* 0x000162000c1e1900 */
[----:B-1----:R-:W-:Y:S01]  /*05c0*/  UIADD3 UR4, UP0, UPT, UR4, 0x20, URZ ;  /* 0x0000002004047890 */ /* 0x002fe2000ff1e0ff */
[----:B------:R-:W-:Y:S01]  /*05d0*/  HFMA2 R15, -RZ, RZ, 0, 0 ;  /* 0x00000000ff0f7431 */ /* 0x000fe200000001ff */
[----:B------:R-:W-:-:S02]  /*05e0*/  MOV R13, RZ ;  /* 0x000000ff000d7202 */ /* 0x000fc40000000f00 */
[----:B------:R-:W-:Y:S02]  /*05f0*/  UIADD3.X UR5, UPT, UPT, URZ, UR5, URZ, UP0, !UPT ;  /* 0x00000005ff057290 */ /* 0x000fe400087fe4ff */
[----:B------:R-:W-:Y:S01]  /*0600*/  MOV R4, UR4 ;  /* 0x0000000400047c02 */ /* 0x000fe20008000f00 */
[----:B------:R-:W-:-:S03]  /*0610*/  UMOV UR4, URZ ;  /* 0x000000ff00047c82 */ /* 0x000fc60008000000 */
[----:B0-----:R-:W-:-:S07]  /*0620*/  MOV R5, UR5 ;  /* 0x0000000500057c02 */ /* 0x001fce0008000f00 */
.L_x_1:
[----:B------:R-:W2:Y:S04]  /*0630*/  LDG.E R12, desc[UR6][R4.64+-0x20] ;  /* 0xffffe006040c7981 */ /* 0x000ea8000c1e1900 */
[----:B------:R-:W3:Y:S04]  /*0640*/  LDG.E R14, desc[UR6][R4.64+-0x1c] ;  /* 0xffffe406040e7981 */ /* 0x000ee8000c1e1900 */
[----:B------:R-:W4:Y:S04]  /*0650*/  LDG.E R16, desc[UR6][R4.64+-0x18] ;  /* 0xffffe80604107981 */ /* 0x000f28000c1e1900 */
[----:B------:R-:W4:Y:S04]  /*0660*/  LDG.E R17, desc[UR6][R4.64+-0x14] ;  /* 0xffffec0604117981 */ /* 0x000f28000c1e1900 */
[----:B------:R-:W4:Y:S04]  /*0670*/  LDG.E R18, desc[UR6][R4.64+-0x10] ;  /* 0xfffff00604127981 */ /* 0x000f28000c1e1900 */
[----:B------:R-:W4:Y:S04]  /*0680*/  LDG.E R19, desc[UR6][R4.64+-0xc] ;  /* 0xfffff40604137981 */ /* 0x000f28000c1e1900 */
[----:B------:R-:W4:Y:S04]  /*0690*/  LDG.E R20, desc[UR6][R4.64+-0x8] ;  /* 0xfffff80604147981 */ /* 0x000f28000c1e1900 */
[----:B------:R-:W4:Y:S01]  /*06a0*/  LDG.E R21, desc[UR6][R4.64+-0x4] ;  /* 0xfffffc0604157981 */ /* 0x000f22000c1e1900 */
[----:B--2--5:R-:W-:-:S04]  /*06b0*/  FFMA R15, R0, R12, R15 ;  /* 0x0000000c000f7223 */ /* 0x024fc8000000000f */
[----:B---3--:R-:W-:-:S04]  /*06c0*/  FFMA R14, R6, R14, R15 ;  /* 0x0000000e060e7223 */ /* 0x008fc8000000000f */
[----:B----4-:R-:W-:Y:S01]  /*06d0*/  FFMA R15, R7, R16, R14 ;  /* 0x00000010070f7223 */ /* 0x010fe2000000000e */
[----:B------:R-:W-:-:S03]  /*06e0*/  MOV R14, 0x3bbb989d ;  /* 0x3bbb989d000e7802 */ /* 0x000fc60000000f00 */
[----:B------:R-:W-:Y:S02]  /*06f0*/  FFMA R12, R8, R17, R15 ;  /* 0x00000011080c7223 */ /* 0x000fe4000000000f */
[----:B------:R-:W2:Y:S02]  /*0700*/  LDG.E R17, desc[UR6][R4.64] ;  /* 0x0000000604117981 */ /* 0x000ea4000c1e1900 */
[----:B------:R-:W-:-:S04]  /*0710*/  FFMA R15, R9, R18, R12 ;  /* 0x00000012090f7223 */ /* 0x000fc8000000000c */
[----:B------:R-:W-:Y:S01]  /*0720*/  FFMA R12, R10, R19, R15 ;  /* 0x000000130a0c7223 */ /* 0x000fe2000000000f */
[----:B------:R-:W-:Y:S01]  /*0730*/  MOV R15, 0x437c0000 ;  /* 0x437c0000000f7802 */ /* 0x000fe20000000f00 */
[----:B------:R-:W3:Y:S02]  /*0740*/  LDG.E R19, desc[UR6][R4.64+0xc] ;  /* 0x00000c0604137981 */ /* 0x000ee4000c1e1900 */
[----:B------:R-:W-:Y:S02]  /*0750*/  FFMA R12, R11, R20, R12 ;  /* 0x000000140b0c7223 */ /* 0x000fe4000000000c */
[----:B------:R-:W4:Y:S02]  /*0760*/  LDG.E R20, desc[UR6][R4.64+0x8] ;  /* 0x0000080604147981 */ /* 0x000f24000c1e1900 */
[----:B------:R-:W-:-:S04]  /*0770*/  FMUL R21, R12, -R21 ;  /* 0x800000150c157220 */ /* 0x000fc80000400000 */
[----:B------:R-:W-:-:S04]  /*0780*/  FFMA.SAT R12, R21, R14, 0.5 ;  /* 0x3f000000150c7423 */ /* 0x000fc8000000200e */
[----:B------:R-:W-:-:S04]  /*0790*/  FFMA.RM R12, R12, R15, 12582913 ;  /* 0x4b4000010c0c7423 */ /* 0x000fc8000000400f */
[C---:B------:R-:W-:Y:S01]  /*07a0*/  FADD R16, R12.reuse, -12583039 ;  /* 0xcb40007f0c107421 */ /* 0x040fe20000000000 */
[----:B------:R-:W-:-:S03]  /*07b0*/  SHF.L.U32 R12, R12, 0x17, RZ ;  /* 0x000000170c0c7819 */ /* 0x000fc600000006ff */
[----:B------:R-:W-:-:S04]  /*07c0*/  FFMA R16, R21, 1.4426950216293334961, -R16 ;  /* 0x3fb8aa3b15107823 */ /* 0x000fc80000000810 */
[----:B------:R-:W-:-:S06]  /*07d0*/  FFMA R21, R21, 1.925963033500011079e-08, R16 ;  /* 0x32a5706015157823 */ /* 0x000fcc0000000010 */
[----:B------:R-:W0:Y:S02]  /*07e0*/  MUFU.EX2 R21, R21 ;  /* 0x0000001500157308 */ /* 0x000e240000000800 */
[----:B0-----:R-:W-:Y:S01]  /*07f0*/  FFMA R16, R12, R21, 1 ;  /* 0x3f8000000c107423 */ /* 0x001fe20000000015 */
[----:B------:R-:W-:Y:S01]  /*0800*/  MOV R12, 0x3e055027 ;  /* 0x3e055027000c7802 */ /* 0x000fe20000000f00 */
[----:B------:R-:W3:Y:S03]  /*0810*/  LDG.E R21, desc[UR6][R4.64+0x4] ;  /* 0x0000040604157981 */ /* 0x000ee6000c1e1900 */
[----:B------:R-:W-:-:S13]  /*0820*/  FSETP.GEU.AND P0, PT, R16, 1.175494350822287508e-38, PT ;  /* 0x008000001000780b */ /* 0x000fda0003f0e000 */
[----:B------:R-:W-:-:S05]  /*0830*/  @!P0 FMUL R16, R16, 8388608 ;  /* 0x4b00000010108820 */ /* 0x000fca0000400000 */
[----:B------:R-:W-:-:S04]  /*0840*/  IADD3 R25, PT, PT, R16, -0x3f2aaaab, RZ ;  /* 0xc0d5555510197810 */ /* 0x000fc80007ffe0ff */
[----:B------:R-:W-:-:S04]  /*0850*/  LOP3.LUT R25, R25, 0xff800000, RZ, 0xc0, !PT ;  /* 0xff80000019197812 */ /* 0x000fc800078ec0ff */
[----:B------:R-:W-:-:S05]  /*0860*/  IADD3 R23, PT, PT, R16, -R25, RZ ;  /* 0x8000001910177210 */ /* 0x000fca0007ffe0ff */
[----:B------:R-:W-:-:S04]  /*0870*/  FADD R23, R23, -1 ;  /* 0xbf80000017177421 */ /* 0x000fc80000000000 */
[----:B------:R-:W-:-:S04]  /*0880*/  FFMA R18, R23, -R12, 0.14084610342979431152 ;  /* 0x3e1039f617127423 */ /* 0x000fc8000000080c */
[----:B------:R-:W-:-:S04]  /*0890*/  FFMA R18, R23, R18, -0.12148627638816833496 ;  /* 0xbdf8cdcc17127423 */ /* 0x000fc80000000012 */
[----:B------:R-:W-:-:S04]  /*08a0*/  FFMA R18, R23, R18, 0.13980610668659210205 ;  /* 0x3e0f295517127423 */ /* 0x000fc80000000012 */
[----:B------:R-:W-:-:S04]  /*08b0*/  FFMA R18, R23, R18, -0.16684235632419586182 ;  /* 0xbe2ad8b917127423 */ /* 0x000fc80000000012 */
[----:B------:R-:W-:-:S04]  /*08c0*/  FFMA R18, R23, R18, 0.20012299716472625732 ;  /* 0x3e4ced0b17127423 */ /* 0x000fc80000000012 */
[----:B------:R-:W-:-:S04]  /*08d0*/  FFMA R18, R23, R18, -0.24999669194221496582 ;  /* 0xbe7fff2217127423 */ /* 0x000fc80000000012 */
[----:B------:R-:W-:-:S04]  /*08e0*/  FFMA R18, R23, R18, 0.33333182334899902344 ;  /* 0x3eaaaa7817127423 */ /* 0x000fc80000000012 */
[----:B------:R-:W-:-:S04]  /*08f0*/  FFMA R18, R23, R18, -0.5 ;  /* 0xbf00000017127423 */ /* 0x000fc80000000012 */
[C---:B------:R-:W-:Y:S02]  /*0900*/  FMUL R22, R23.reuse, R18 ;  /* 0x0000001217167220 */ /* 0x040fe40000400000 */
[----:B------:R-:W4:Y:S02]  /*0910*/  LDG.E R18, desc[UR6][R4.64+0x10] ;  /* 0x0000100604127981 */ /* 0x000f24000c1e1900 */
[----:B------:R-:W-:Y:S02]  /*0920*/  FFMA R26, R23, R22, R23 ;  /* 0x00000016171a7223 */ /* 0x000fe40000000017 */
[----:B------:R-:W4:Y:S01]  /*0930*/  LDG.E R23, desc[UR6][R4.64+0x14] ;  /* 0x0000140604177981 */ /* 0x000f22000c1e1900 */
[----:B------:R-:W-:Y:S02]  /*0940*/  I2FP.F32.S32 R25, R25 ;  /* 0x0000001900197245 */ /* 0x000fe40000201400 */
[----:B------:R-:W-:Y:S01]  /*0950*/  FSEL R24, RZ, -23, P0 ;  /* 0xc1b80000ff187808 */ /* 0x000fe20000000000 */
[----:B------:R-:W4:Y:S04]  /*0960*/  LDG.E R22, desc[UR6][R4.64+0x18] ;  /* 0x0000180604167981 */ /* 0x000f28000c1e1900 */
[----:B------:R-:W-:-:S02]  /*0970*/  FFMA R25, R25, 1.1920928955078125e-07, R24 ;  /* 0x3400000019197823 */ /* 0x000fc40000000018 */
[----:B------:R-:W4:Y:S01]  /*0980*/  LDG.E R24, desc[UR6][R4.64+0x1c] ;  /* 0x00001c0604187981 */ /* 0x000f22000c1e1900 */
[----:B------:R-:W-:Y:S01]  /*0990*/  ISETP.GT.U32.AND P0, PT, R16, 0x7f7fffff, PT ;  /* 0x7f7fffff1000780c */ /* 0x000fe20003f04070 */
[----:B------:R-:W-:Y:S01]  /*09a0*/  FFMA R27, R25, 0.69314718246459960938, R26 ;  /* 0x3f317218191b7823 */ /* 0x000fe2000000001a */
[----:B------:R-:W-:-:S11]  /*09b0*/  MOV R25, 0x7f800000 ;  /* 0x7f80000000197802 */ /* 0x000fd60000000f00 */
[C---:B------:R-:W-:Y:S01]  /*09c0*/  @P0 FFMA R27, R16.reuse, R25, +INF ;  /* 0x7f800000101b0423 */ /* 0x040fe20000000019 */
[----:B------:R-:W-:-:S04]  /*09d0*/  FSETP.NEU.AND P0, PT, R16, RZ, PT ;  /* 0x000000ff1000720b */ /* 0x000fc80003f0d000 */
[----:B------:R-:W-:-:S05]  /*09e0*/  FSEL R27, R27, -INF , P0 ;  /* 0xff8000001b1b7808 */ /* 0x000fca0000000000 */
[----:B--2---:R-:W-:-:S04]  /*09f0*/  FFMA R17, R0, R17, R27 ;  /* 0x0000001100117223 */ /* 0x004fc8000000001b */
[----:B---3--:R-:W-:-:S04]  /*0a00*/  FFMA R16, R6, R21, R17 ;  /* 0x0000001506107223 */ /* 0x008fc80000000011 */
[----:B----4-:R-:W-:-:S04]  /*0a10*/  FFMA R17, R7, R20, R16 ;  /* 0x0000001407117223 */ /* 0x010fc80000000010 */
[----:B------:R-:W-:-:S04]  /*0a20*/  FFMA R16, R8, R19, R17 ;  /* 0x0000001308107223 */ /* 0x000fc80000000011 */
[----:B------:R-:W-:-:S04]  /*0a30*/  FFMA R17, R9, R18, R16 ;  /* 0x0000001209117223 */ /* 0x000fc80000000010 */
[----:B------:R-:W-:-:S04]  /*0a40*/  FFMA R16, R10, R23, R17 ;  /* 0x000000170a107223 */ /* 0x000fc80000000011 */
[----:B------:R-:W-:-:S04]  /*0a50*/  FFMA R17, R11, R22, R16 ;  /* 0x000000160b117223 */ /* 0x000fc80000000010 */
[----:B------:R-:W-:-:S04]  /*0a60*/  FMUL R17, R17, -R24 ;  /* 0x8000001811117220 */ /* 0x000fc80000400000 */
[----:B------:R-:W-:-:S04]  /*0a70*/  FFMA.SAT R14, R17, R14, 0.5 ;  /* 0x3f000000110e7423 */ /* 0x000fc8000000200e */
[----:B------:R-:W-:-:S04]  /*0a80*/  FFMA.RM R14, R14, R15, 12582913 ;  /* 0x4b4000010e0e7423 */ /* 0x000fc8000000400f */
[----:B------:R-:W-:-:S04]  /*0a90*/  FADD R16, R14, -12583039 ;  /* 0xcb40007f0e107421 */ /* 0x000fc80000000000 */
[----:B------:R-:W-:-:S04]  /*0aa0*/  FFMA R16, R17, 1.4426950216293334961, -R16 ;  /* 0x3fb8aa3b11107823 */ /* 0x000fc80000000810 */
[----:B------:R-:W-:-:S04]  /*0ab0*/  FFMA R16, R17, 1.925963033500011079e-08, R16 ;  /* 0x32a5706011107823 */ /* 0x000fc80000000010 */
[----:B------:R-:W0:Y:S01]  /*0ac0*/  MUFU.EX2 R15, R16 ;  /* 0x00000010000f7308 */ /* 0x000e220000000800 */
[----:B------:R-:W-:-:S05]  /*0ad0*/  SHF.L.U32 R14, R14, 0x17, RZ ;  /* 0x000000170e0e7819 */ /* 0x000fca00000006ff */
[----:B0-----:R-:W-:-:S05]  /*0ae0*/  FFMA R14, R14, R15, 1 ;  /* 0x3f8000000e0e7423 */ /* 0x001fca000000000f */
        /* <DEDUP_REMOVED lines=13> */
[C---:B------:R-:W-:Y:S01]  /*0bc0*/  FFMA R16, R15.reuse, R12, -0.5 ;  /* 0xbf0000000f107423 */ /* 0x040fe2000000000c */
[----:B------:R-:W-:Y:S02]  /*0bd0*/  FSEL R12, RZ, -23, P0 ;  /* 0xc1b80000ff0c7808 */ /* 0x000fe40000000000 */
[----:B------:R-:W-:Y:S01]  /*0be0*/  ISETP.GT.U32.AND P0, PT, R14, 0x7f7fffff, PT ;  /* 0x7f7fffff0e00780c */ /* 0x000fe20003f04070 */
[C---:B------:R-:W-:Y:S01]  /*0bf0*/  FMUL R16, R15.reuse, R16 ;  /* 0x000000100f107220 */ /* 0x040fe20000400000 */
[----:B------:R-:W-:Y:S01]  /*0c00*/  I2FP.F32.S32 R17, R17 ;  /* 0x0000001100117245 */ /* 0x000fe20000201400 */
[----:B------:R-:W-:Y:S02]  /*0c10*/  UIADD3 UR4, UPT, UPT, UR4, 0x2, URZ ;  /* 0x0000000204047890 */ /* 0x000fe4000fffe0ff */
[----:B------:R-:W-:Y:S02]  /*0c20*/  FFMA R15, R15, R16, R15 ;  /* 0x000000100f0f7223 */ /* 0x000fe4000000000f */
[----:B------:R-:W-:Y:S01]  /*0c30*/  FFMA R12, R17, 1.1920928955078125e-07, R12 ;  /* 0x34000000110c7823 */ /* 0x000fe2000000000c */
[----:B------:R-:W-:-:S03]  /*0c40*/  UISETP.NE.AND UP0, UPT, UR4, 0x155cc, UPT ;  /* 0x000155cc0400788c */ /* 0x000fc6000bf05270 */
[----:B------:R-:W-:Y:S02]  /*0c50*/  FFMA R15, R12, 0.69314718246459960938, R15 ;  /* 0x3f3172180c0f7823 */ /* 0x000fe4000000000f */
[C---:B------:R-:W-:Y:S01]  /*0c60*/  @P0 FFMA R15, R14.reuse, R25, +INF ;  /* 0x7f8000000e0f0423 */ /* 0x040fe20000000019 */
[----:B------:R-:W-:Y:S01]  /*0c70*/  FSETP.NEU.AND P0, PT, R14, RZ, PT ;  /* 0x000000ff0e00720b */ /* 0x000fe20003f0d000 */
[----:B------:R-:W-:Y:S01]  /*0c80*/  FADD R12, R27, R13 ;  /* 0x0000000d1b0c7221 */ /* 0x000fe20000000000 */
[----:B------:R-:W-:Y:S02]  /*0c90*/  IADD3 R4, P1, PT, R4, 0x40, RZ ;  /* 0x0000004004047810 */ /* 0x000fe40007f3e0ff */
[----:B------:R-:W-:Y:S02]  /*0ca0*/  FSEL R15, R15, -INF , P0 ;  /* 0xff8000000f0f7808 */ /* 0x000fe40000000000 */
[----:B------:R-:W-:-:S03]  /*0cb0*/  IADD3.X R5, PT, PT, RZ, R5, RZ, P1, !PT ;  /* 0x00000005ff057210 */ /* 0x000fc60000ffe4ff */
[----:B------:R-:W-:Y:S01]  /*0cc0*/  FADD R13, R12, R15 ;  /* 0x0000000f0c0d7221 */ /* 0x000fe20000000000 */
[----:B------:R-:W-:Y:S06]  /*0cd0*/  BRA.U UP0, `(.L_x_1) ;  /* 0xfffffff900547547 */ /* 0x000fec000b83ffff */
[----:B------:R-:W-:Y:S01]  /*0ce0*/  STG.E desc[UR6][R2.64], R13 ;  /* 0x0000000d02007986 */ /* 0x000fe2000c101906 */
[----:B------:R-:W-:Y:S05]  /*0cf0*/  EXIT ;  /* 0x000000000000794d */ /* 0x000fea0003800000 */
.L_x_2:
[----:B------:R-:W-:-:S00]  /*0d00*/  BRA `(.L_x_2) ;  /* 0xfffffffc00fc7947 */ /* 0x000fc0000383ffff */
[----:B------:R-:W-:-:S00]  /*0d10*/  NOP ;  /* 0x0000000000007918 */ /* 0x000fc00000000000 */
        /* <DEDUP_REMOVED lines=14> */
.L_x_15:


//--------------------- .text._Z9fill_randP17curandStateXORWOWPfS1_i --------------------------
	.section	.text._Z9fill_randP17curandStateXORWOWPfS1_i,"ax",@progbits
	.align	128
        .global         _Z9fill_randP17curandStateXORWOWPfS1_i
        .type           _Z9fill_randP17curandStateXORWOWPfS1_i,@function
        .size           _Z9fill_randP17curandStateXORWOWPfS1_i,(.L_x_16 - _Z9fill_randP17curandStateXORWOWPfS1_i)
        .other          _Z9fill_randP17curandStateXORWOWPfS1_i,@"STO_CUDA_ENTRY STV_DEFAULT"
_Z9fill_randP17curandStateXORWOWPfS1_i:
.text._Z9fill_randP17curandStateXORWOWPfS1_i:
[----:B------:R-:W-:Y:S01]  /*0000*/  LDC R1, c[0x0][0x37c] ;  /* 0x0000df00ff017b82 */ /* 0x000fe20000000800 */
[----:B------:R-:W0:Y:S07]  /*0010*/  S2R R11, SR_TID.X ;  /* 0x00000000000b7919 */ /* 0x000e2e0000002100 */
[----:B------:R-:W0:Y:S01]  /*0020*/  S2UR UR4, SR_CTAID.X ;  /* 0x00000000000479c3 */ /* 0x000e220000002500 */
[----:B------:R-:W1:Y:S01]  /*0030*/  LDCU UR5, c[0x0][0x398] ;  /* 0x00007300ff0577ac */ /* 0x000e620008000800 */
[----:B------:R-:W2:Y:S06]  /*0040*/  LDCU.64 UR6, c[0x0][0x358] ;  /* 0x00006b00ff0677ac */ /* 0x000eac0008000a00 */
[----:B------:R-:W0:Y:S02]  /*0050*/  LDC R0, c[0x0][0x360] ;  /* 0x0000d800ff007b82 */ /* 0x000e240000000800 */
[----:B0-----:R-:W-:-:S05]  /*0060*/  IMAD R11, R0, UR4, R11 ;  /* 0x00000004000b7c24 */ /* 0x001fca000f8e020b */
[C---:B-1----:R-:W-:Y:S02]  /*0070*/  ISETP.GT.AND P0, PT, R11.reuse, UR5, PT ;  /* 0x000000050b007c0c */ /* 0x042fe4000bf04270 */
[C---:B------:R-:W-:Y:S02]  /*0080*/  LOP3.LUT R0, R11.reuse, 0x80000007, RZ, 0xc0, !PT ;  /* 0x800000070b007812 */ /* 0x040fe400078ec0ff */
[----:B------:R-:W-:-:S04]  /*0090*/  ISETP.LT.OR P0, PT, R11, RZ, P0 ;  /* 0x000000ff0b00720c */ /* 0x000fc80000701670 */
[----:B------:R-:W-:-:S13]  /*00a0*/  ISETP.EQ.OR P0, PT, R0, 0x7, P0 ;  /* 0x000000070000780c */ /* 0x000fda0000702670 */
[----:B--2---:R-:W-:Y:S05]  /*00b0*/  @P0 BRA `(.L_x_3) ;  /* 0x0000000000800947 */ /* 0x004fea0003800000 */
[----:B------:R-:W0:Y:S08]  /*00c0*/  LDC.64 R2, c[0x0][0x380] ;  /* 0x0000e000ff027b82 */ /* 0x000e300000000a00 */
[----:B------:R-:W1:Y:S01]  /*00d0*/  LDC.64 R4, c[0x0][0x388] ;  /* 0x0000e200ff047b82 */ /* 0x000e620000000a00 */
[----:B0-----:R-:W-:-:S05]  /*00e0*/  IMAD.WIDE.U32 R2, R11, 0x30, R2 ;  /* 0x000000300b027825 */ /* 0x001fca00078e0002 */
[----:B------:R-:W2:Y:S04]  /*00f0*/  LDG.E.64 R12, desc[UR6][R2.64] ;  /* 0x00000006020c7981 */ /* 0x000ea8000c1e1b00 */
[----:B------:R-:W3:Y:S04]  /*0100*/  LDG.E.64 R6, desc[UR6][R2.64+0x10] ;  /* 0x0000100602067981 */ /* 0x000ee8000c1e1b00 */
[----:B------:R-:W4:Y:S01]  /*0110*/  LDG.E.64 R8, desc[UR6][R2.64+0x8] ;  /* 0x0000080602087981 */ /* 0x000f22000c1e1b00 */
[----:B------:R-:W-:Y:S05]  /*0120*/  WARPSYNC.ALL ;  /* 0x0000000000007948 */ /* 0x000fea0003800000 */
[----:B------:R-:W-:-:S02]  /*0130*/  HFMA2 R15, -RZ, RZ, 0.1171875, 0 ;  /* 0x2f800000ff0f7431 */ /* 0x000fc400000001ff */
[----:B-1----:R-:W-:Y:S01]  /*0140*/  IMAD.WIDE.U32 R4, R11, 0x4, R4 ;  /* 0x000000040b047825 */ /* 0x002fe200078e0004 */
[----:B--2---:R-:W-:Y:S02]  /*0150*/  SHF.R.U32.HI R0, RZ, 0x2, R13 ;  /* 0x00000002ff007819 */ /* 0x004fe4000001160d */
[----:B------:R-:W-:Y:S02]  /*0160*/  IADD3 R12, PT, PT, R12, 0x587c5, RZ ;  /* 0x000587c50c0c7810 */ /* 0x000fe40007ffe0ff */
[----:B------:R-:W-:Y:S02]  /*0170*/  LOP3.LUT R0, R0, R13, RZ, 0x3c, !PT ;  /* 0x0000000d00007212 */ /* 0x000fe400078e3cff */
[----:B---3--:R-:W-:Y:S02]  /*0180*/  SHF.L.U32 R10, R7, 0x4, RZ ;  /* 0x00000004070a7819 */ /* 0x008fe400000006ff */
[----:B------:R-:W-:Y:S02]  /*0190*/  SHF.L.U32 R13, R0, 0x1, RZ ;  /* 0x00000001000d7819 */ /* 0x000fe400000006ff */
[----:B----4-:R-:W-:-:S02]  /*01a0*/  MOV R16, R9 ;  /* 0x0000000900107202 */ /* 0x010fc40000000f00 */
[----:B------:R-:W-:Y:S02]  /*01b0*/  LOP3.LUT R13, R7, R10, R13, 0x96, !PT ;  /* 0x0000000a070d7212 */ /* 0x000fe400078e960d */
[----:B------:R-:W-:Y:S02]  /*01c0*/  MOV R17, R6 ;  /* 0x0000000600117202 */ /* 0x000fe40000000f00 */
[----:B------:R-:W-:Y:S02]  /*01d0*/  LOP3.LUT R19, R13, R0, RZ, 0x3c, !PT ;  /* 0x000000000d137212 */ /* 0x000fe400078e3cff */
[----:B------:R-:W-:Y:S01]  /*01e0*/  MOV R13, R8 ;  /* 0x00000008000d7202 */ /* 0x000fe20000000f00 */
[----:B------:R-:W-:Y:S01]  /*01f0*/  STG.E.64 desc[UR6][R2.64+0x8], R16 ;  /* 0x0000081002007986 */ /* 0x000fe2000c101b06 */
[----:B------:R-:W-:Y:S01]  /*0200*/  MOV R18, R7 ;  /* 0x0000000700127202 */ /* 0x000fe20000000f00 */
[----:B------:R-:W-:Y:S01]  /*0210*/  HFMA2 R7, -RZ, RZ, 2.8125, 0 ;  /* 0x41a00000ff077431 */ /* 0x000fe200000001ff */
[----:B------:R-:W-:Y:S01]  /*0220*/  IADD3 R0, PT, PT, R19, R12, RZ ;  /* 0x0000000c13007210 */ /* 0x000fe20007ffe0ff */
[----:B------:R-:W-:Y:S03]  /*0230*/  STG.E.64 desc[UR6][R2.64], R12 ;  /* 0x0000000c02007986 */ /* 0x000fe6000c101b06 */
[----:B------:R-:W-:Y:S01]  /*0240*/  I2FP.F32.U32 R0, R0 ;  /* 0x0000000000007245 */ /* 0x000fe20000201000 */
[----:B------:R-:W-:Y:S04]  /*0250*/  STG.E.64 desc[UR6][R2.64+0x10], R18 ;  /* 0x0000101202007986 */ /* 0x000fe8000c101b06 */
[----:B------:R-:W-:-:S04]  /*0260*/  FFMA R0, R0, R15, 1.1641532182693481445e-10 ;  /* 0x2f00000000007423 */ /* 0x000fc8000000000f */
[----:B------:R-:W-:Y:S01]  /*0270*/  FFMA R7, R0, R7, -10 ;  /* 0xc120000000077423 */ /* 0x000fe20000000007 */
[----:B------:R-:W-:Y:S06]  /*0280*/  BAR.SYNC.DEFER_BLOCKING 0x0 ;  /* 0x0000000000007b1d */ /* 0x000fec0000010000 */
[----:B------:R-:W-:Y:S02]  /*0290*/  STG.E desc[UR6][R4.64], R7 ;  /* 0x0000000704007986 */ /* 0x000fe4000c101906 */
[----:B------:R-:W-:Y:S06]  /*02a0*/  BAR.SYNC.DEFER_BLOCKING 0x0 ;  /* 0x0000000000007b1d */ /* 0x000fec0000010000 */
[----:B------:R-:W-:Y:S05]  /*02b0*/  EXIT ;  /* 0x000000000000794d */ /* 0x000fea0003800000 */
.L_x_3:
        /* <DEDUP_REMOVED lines=19> */
.L_x_4:
        /* <DEDUP_REMOVED lines=108> */
[----:B------:R-:W-:Y:S05]  /*0ab0*/  WARPSYNC.ALL ;  /* 0x0000000000007948 */ /* 0x000fea0003800000 */
[----:B------:R-:W-:Y:S06]  /*0ac0*/  BAR.SYNC.DEFER_BLOCKING 0x0 ;  /* 0x0000000000007b1d */ /* 0x000fec0000010000 */
[----:B------:R-:W-:Y:S05]  /*0ad0*/  EXIT ;  /* 0x000000000000794d */ /* 0x000fea0003800000 */
.L_x_5:
        /* <DEDUP_REMOVED lines=10> */
.L_x_16:


//--------------------- .text._Z12setup_kernelP17curandStateXORWOWm --------------------------
	.section	.text._Z12setup_kernelP17curandStateXORWOWm,"ax",@progbits
	.align	128
        .global         _Z12setup_kernelP17curandStateXORWOWm
        .type           _Z12setup_kernelP17curandStateXORWOWm,@function
        .size           _Z12setup_kernelP17curandStateXORWOWm,(.L_x_17 - _Z12setup_kernelP17curandStateXORWOWm)
        .other          _Z12setup_kernelP17curandStateXORWOWm,@"STO_CUDA_ENTRY STV_DEFAULT"
_Z12setup_kernelP17curandStateXORWOWm:
.text._Z12setup_kernelP17curandStateXORWOWm:
[----:B------:R-:W-:Y:S01]  /*0000*/  LDC R1, c[0x0][0x37c] ;  /* 0x0000df00ff017b82 */ /* 0x000fe20000000800 */
[----:B------:R-:W0:Y:S07]  /*0010*/  S2R R13, SR_TID.X ;  /* 0x00000000000d7919 */ /* 0x000e2e0000002100 */
[----:B------:R-:W1:Y:S01]  /*0020*/  LDC.64 R2, c[0x0][0x388] ;  /* 0x0000e200ff027b82 */ /* 0x000e620000000a00 */
[----:B------:R-:W2:Y:S01]  /*0030*/  LDCU.64 UR4, c[0x0][0x358] ;  /* 0x00006b00ff0477ac */ /* 0x000ea20008000a00 */
[----:B------:R-:W-:Y:S06]  /*0040*/  BSSY.RECONVERGENT B0, `(.L_x_6) ;  /* 0x00000e5000007945 */ /* 0x000fec0003800200 */
[----:B------:R-:W0:Y:S08]  /*0050*/  S2UR UR6, SR_CTAID.X ;  /* 0x00000000000679c3 */ /* 0x000e300000002500 */
[----:B------:R-:W0:Y:S08]  /*0060*/  LDC R4, c[0x0][0x360] ;  /* 0x0000d800ff047b82 */ /* 0x000e300000000800 */
[----:B------:R-:W3:Y:S01]  /*0070*/  LDC.64 R6, c[0x0][0x380] ;  /* 0x0000e000ff067b82 */ /* 0x000ee20000000a00 */
[----:B-1----:R-:W-:-:S02]  /*0080*/  LOP3.LUT R0, R2, 0xaad26b49, RZ, 0x3c, !PT ;  /* 0xaad26b4902007812 */ /* 0x002fc400078e3cff */
[----:B------:R-:W-:-:S03]  /*0090*/  LOP3.LUT R2, R3, 0xf7dcefdd, RZ, 0x3c, !PT ;  /* 0xf7dcefdd03027812 */ /* 0x000fc600078e3cff */
[----:B------:R-:W-:Y:S02]  /*00a0*/  IMAD R0, R0, 0x4182bed5, RZ ;  /* 0x4182bed500007824 */ /* 0x000fe400078e02ff */
[----:B------:R-:W-:Y:S02]  /*00b0*/  IMAD R3, R2, -0x658354e5, RZ ;  /* 0x9a7cab1b02037824 */ /* 0x000fe400078e02ff */
[C---:B------:R-:W-:Y:S01]  /*00c0*/  VIADD R5, R0.reuse, 0x75bcd15 ;  /* 0x075bcd1500057836 */ /* 0x040fe20000000000 */
[C---:B------:R-:W-:Y:S01]  /*00d0*/  LOP3.LUT R8, R0.reuse, 0x159a55e5, RZ, 0x3c, !PT ;  /* 0x159a55e500087812 */ /* 0x040fe200078e3cff */
[----:B------:R-:W-:Y:S01]  /*00e0*/  VIADD R11, R0, 0x583f19 ;  /* 0x00583f19000b7836 */ /* 0x000fe20000000000 */
[C---:B------:R-:W-:Y:S01]  /*00f0*/  LOP3.LUT R10, R3.reuse, 0x5491333, RZ, 0x3c, !PT ;  /* 0x05491333030a7812 */ /* 0x040fe200078e3cff */
[----:B------:R-:W-:Y:S02]  /*0100*/  VIADD R9, R3, 0x1f123bb5 ;  /* 0x1f123bb503097836 */ /* 0x000fe40000000000 */
[----:B0-----:R-:W-:Y:S01]  /*0110*/  IMAD R13, R4, UR6, R13 ;  /* 0x00000006040d7c24 */ /* 0x001fe2000f8e020d */
[----:B------:R-:W-:-:S04]  /*0120*/  IADD3 R4, PT, PT, R0, 0x64f0c9, R3 ;  /* 0x0064f0c900047810 */ /* 0x000fc80007ffe003 */
[C---:B------:R-:W-:Y:S01]  /*0130*/  ISETP.NE.AND P0, PT, R13.reuse, RZ, PT ;  /* 0x000000ff0d00720c */ /* 0x040fe20003f05270 */
[----:B---3--:R-:W-:-:S05]  /*0140*/  IMAD.WIDE R6, R13, 0x30, R6 ;  /* 0x000000300d067825 */ /* 0x008fca00078e0206 */
[----:B--2---:R0:W-:Y:S04]  /*0150*/  STG.E.64 desc[UR4][R6.64], R4 ;  /* 0x0000000406007986 */ /* 0x0041e8000c101b04 */
[----:B------:R0:W-:Y:S04]  /*0160*/  STG.E.64 desc[UR4][R6.64+0x8], R8 ;  /* 0x0000080806007986 */ /* 0x0001e8000c101b04 */
[----:B------:R0:W-:Y:S01]  /*0170*/  STG.E.64 desc[UR4][R6.64+0x10], R10 ;  /* 0x0000100a06007986 */ /* 0x0001e2000c101b04 */
[----:B------:R-:W-:Y:S05]  /*0180*/  @!P0 BRA `(.L_x_7) ;  /* 0x0000000c00408947 */ /* 0x000fea0003800000 */
[----:B------:R-:W-:Y:S01]  /*0190*/  SHF.R.S32.HI R0, RZ, 0x1f, R13 ;  /* 0x0000001fff007819 */ /* 0x000fe2000001140d */
[----:B------:R-:W-:-:S07]  /*01a0*/  IMAD.MOV.U32 R12, RZ, RZ, RZ ;  /* 0x000000ffff0c7224 */ /* 0x000fce00078e00ff */
.L_x_13:
[----:B-1----:R-:W-:Y:S01]  /*01b0*/  LOP3.LUT R2, R13, 0x3, RZ, 0xc0, !PT ;  /* 0x000000030d027812 */ /* 0x002fe200078ec0ff */
[----:B------:R-:W-:Y:S03]  /*01c0*/  BSSY.RECONVERGENT B1, `(.L_x_8) ;  /* 0x00000c6000017945 */ /* 0x000fe60003800200 */
[----:B------:R-:W-:-:S04]  /*01d0*/  ISETP.NE.U32.AND P0, PT, R2, RZ, PT ;  /* 0x000000ff0200720c */ /* 0x000fc80003f05070 */
[----:B------:R-:W-:-:S13]  /*01e0*/  ISETP.NE.AND.EX P0, PT, RZ, RZ, PT, P0 ;  /* 0x000000ffff00720c */ /* 0x000fda0003f05300 */
[----:B------:R-:W-:Y:S05]  /*01f0*/  @!P0 BRA `(.L_x_9) ;  /* 0x0000000c00088947 */ /* 0x000fea0003800000 */
[----:B0-----:R-:W0:Y:S01]  /*0200*/  LDC.64 R8, c[0x4][RZ] ;  /* 0x01000000ff087b82 */ /* 0x001e220000000a00 */
[----:B------:R-:W-:Y:S02]  /*0210*/  IMAD.MOV.U32 R14, RZ, RZ, RZ ;  /* 0x000000ffff0e7224 */ /* 0x000fe400078e00ff */
[----:B0-----:R-:W-:-:S07]  /*0220*/  IMAD.WIDE.U32 R8, R12, 0xc80, R8 ;  /* 0x00000c800c087825 */ /* 0x001fce00078e0008 */
.L_x_12:
[----:B-1----:R-:W-:Y:S01]  /*0230*/  IMAD.MOV.U32 R15, RZ, RZ, RZ ;  /* 0x000000ffff0f7224 */ /* 0x002fe200078e00ff */
[----:B------:R-:W-:Y:S01]  /*0240*/  CS2R R2, SRZ ;  /* 0x0000000000027805 */ /* 0x000fe2000001ff00 */
[----:B------:R-:W-:Y:S01]  /*0250*/  IMAD.MOV.U32 R17, RZ, RZ, RZ ;  /* 0x000000ffff117224 */ /* 0x000fe200078e00ff */
[----:B------:R-:W-:-:S07]  /*0260*/  CS2R R4, SRZ ;  /* 0x0000000000047805 */ /* 0x000fce000001ff00 */
.L_x_11:
[----:B------:R-:W-:-:S05]  /*0270*/  IMAD.WIDE.U32 R10, R17, 0x4, R6 ;  /* 0x00000004110a7825 */ /* 0x000fca00078e0006 */
[----:B------:R0:W5:Y:S01]  /*0280*/  LDG.E R16, desc[UR4][R10.64+0x4] ;  /* 0x000004040a107981 */ /* 0x000162000c1e1900 */
[----:B------:R-:W-:-:S07]  /*0290*/  IMAD.MOV.U32 R19, RZ, RZ, RZ ;  /* 0x000000ffff137224 */ /* 0x000fce00078e00ff */
.L_x_10:
[----:B-----5:R-:W-:Y:S01]  /*02a0*/  SHF.R.U32.HI R24, RZ, R19, R16 ;  /* 0x00000013ff187219 */ /* 0x020fe20000011610 */
[----:B0-----:R-:W-:-:S03]  /*02b0*/  IMAD.SHL.U32 R10, R17, 0x20, RZ ;  /* 0x00000020110a7824 */ /* 0x001fc600078e00ff */
[----:B------:R-:W-:Y:S01]  /*02c0*/  LOP3.LUT R11, R24, 0x1, RZ, 0xc0, !PT ;  /* 0x00000001180b7812 */ /* 0x000fe200078ec0ff */
[----:B------:R-:W-:-:S03]  /*02d0*/  IMAD.IADD R10, R10, 0x1, R19 ;  /* 0x000000010a0a7824 */ /* 0x000fc600078e0213 */
[----:B------:R-:W-:Y:S01]  /*02e0*/  ISETP.NE.U32.AND P0, PT, R11, 0x1, PT ;  /* 0x000000010b00780c */ /* 0x000fe20003f05070 */
[----:B------:R-:W-:-:S03]  /*02f0*/  IMAD R11, R10, 0x5, RZ ;  /* 0x000000050a0b7824 */ /* 0x000fc600078e02ff */
[----:B------:R-:W-:Y:S01]  /*0300*/  R2P PR, R24, 0x7e ;  /* 0x0000007e18007804 */ /* 0x000fe20000000000 */
[----:B------:R-:W-:-:S08]  /*0310*/  IMAD.WIDE.U32 R10, R11, 0x4, R8 ;  /* 0x000000040b0a7825 */ /* 0x000fd000078e0008 */
[----:B------:R-:W2:Y:S04]  /*0320*/  @!P0 LDG.E R18, desc[UR4][R10.64] ;  /* 0x000000040a128981 */ /* 0x000ea8000c1e1900 */
[----:B------:R-:W3:Y:S04]  /*0330*/  @!P0 LDG.E R20, desc[UR4][R10.64+0x10] ;  /* 0x000010040a148981 */ /* 0x000ee8000c1e1900 */
[----:B------:R-:W4:Y:S04]  /*0340*/  @P1 LDG.E R22, desc[UR4][R10.64+0x14] ;  /* 0x000014040a161981 */ /* 0x000f28000c1e1900 */
[----:B------:R-:W4:Y:S04]  /*0350*/  @P2 LDG.E R26, desc[UR4][R10.64+0x28] ;  /* 0x000028040a1a2981 */ /* 0x000f28000c1e1900 */
[----:B------:R-:W4:Y:S04]  /*0360*/  @!P0 LDG.E R21, desc[UR4][R10.64+0x4] ;  /* 0x000004040a158981 */ /* 0x000f28000c1e1900 */
[----:B------:R-:W4:Y:S04]  /*0370*/  @!P0 LDG.E R23, desc[UR4][R10.64+0xc] ;  /* 0x00000c040a178981 */ /* 0x000f28000c1e1900 */
[----:B------:R-:W4:Y:S04]  /*0380*/  @P1 LDG.E R25, desc[UR4][R10.64+0x18] ;  /* 0x000018040a191981 */ /* 0x000f28000c1e1900 */
[----:B------:R-:W4:Y:S04]  /*0390*/  @P3 LDG.E R28, desc[UR4][R10.64+0x3c] ;  /* 0x00003c040a1c3981 */ /* 0x000f28000c1e1900 */
[----:B------:R-:W4:Y:S01]  /*03a0*/  @P6 LDG.E R27, desc[UR4][R10.64+0x7c] ;  /* 0x00007c040a1b6981 */ /* 0x000f22000c1e1900 */
[----:B--2---:R-:W-:-:S03]  /*03b0*/  @!P0 LOP3.LUT R15, R15, R18, RZ, 0x3c, !PT ;  /* 0x000000120f0f8212 */ /* 0x004fc600078e3cff */
[----:B------:R-:W2:Y:S01]  /*03c0*/  @!P0 LDG.E R18, desc[UR4][R10.64+0x8] ;  /* 0x000008040a128981 */ /* 0x000ea2000c1e1900 */
[----:B---3--:R-:W-:-:S03]  /*03d0*/  @!P0 LOP3.LUT R3, R3, R20, RZ, 0x3c, !PT ;  /* 0x0000001403038212 */ /* 0x008fc600078e3cff */
[----:B------:R-:W3:Y:S01]  /*03e0*/  @P1 LDG.E R20, desc[UR4][R10.64+0x24] ;  /* 0x000024040a141981 */ /* 0x000ee2000c1e1900 */
[----:B----4-:R-:W-:-:S03]  /*03f0*/  @P1 LOP3.LUT R15, R15, R22, RZ, 0x3c, !PT ;  /* 0x000000160f0f1212 */ /* 0x010fc600078e3cff */
[----:B------:R-:W4:Y:S01]  /*0400*/  @P2 LDG.E R22, desc[UR4][R10.64+0x38] ;  /* 0x000038040a162981 */ /* 0x000f22000c1e1900 */
[----:B------:R-:W-:-:S03]  /*0410*/  @P2 LOP3.LUT R15, R15, R26, RZ, 0x3c, !PT ;  /* 0x0000001a0f0f2212 */ /* 0x000fc600078e3cff */
[----:B------:R-:W4:Y:S01]  /*0420*/  @P4 LDG.E R26, desc[UR4][R10.64+0x50] ;  /* 0x000050040a1a4981 */ /* 0x000f22000c1e1900 */
[----:B------:R-:W-:-:S03]  /*0430*/  @!P0 LOP3.LUT R4, R4, R21, RZ, 0x3c, !PT ;  /* 0x0000001504048212 */ /* 0x000fc600078e3cff */
[----:B------:R-:W4:Y:S01]  /*0440*/  @P1 LDG.E R21, desc[UR4][R10.64+0x20] ;  /* 0x000020040a151981 */ /* 0x000f22000c1e1900 */
[----:B------:R-:W-:-:S03]  /*0450*/  @!P0 LOP3.LUT R2, R2, R23, RZ, 0x3c, !PT ;  /* 0x0000001702028212 */ /* 0x000fc600078e3cff */
[----:B------:R-:W4:Y:S01]  /*0460*/  @P2 LDG.E R23, desc[UR4][R10.64+0x2c] ;  /* 0x00002c040a172981 */ /* 0x000f22000c1e1900 */
[----:B------:R-:W-:-:S03]  /*0470*/  @P1 LOP3.LUT R4, R4, R25, RZ, 0x3c, !PT ;  /* 0x0000001904041212 */ /* 0x000fc600078e3cff */
[----:B------:R-:W4:Y:S01]  /*0480*/  @P2 LDG.E R25, desc[UR4][R10.64+0x34] ;  /* 0x000034040a192981 */ /* 0x000f22000c1e1900 */
[----:B--2---:R-:W-:-:S03]  /*0490*/  @!P0 LOP3.LUT R5, R5, R18, RZ, 0x3c, !PT ;  /* 0x0000001205058212 */ /* 0x004fc600078e3cff */
[----:B------:R-:W2:Y:S01]  /*04a0*/  @P1 LDG.E R18, desc[UR4][R10.64+0x1c] ;  /* 0x00001c040a121981 */ /* 0x000ea2000c1e1900 */
[----:B---3--:R-:W-:-:S03]  /*04b0*/  @P1 LOP3.LUT R3, R3, R20, RZ, 0x3c, !PT ;  /* 0x0000001403031212 */ /* 0x008fc600078e3cff */
[----:B------:R-:W3:Y:S01]  /*04c0*/  @P2 LDG.E R20, desc[UR4][R10.64+0x30] ;  /* 0x000030040a142981 */ /* 0x000ee2000c1e1900 */
[----:B----4-:R-:W-:-:S03]  /*04d0*/  @P2 LOP3.LUT R3, R3, R22, RZ, 0x3c, !PT ;  /* 0x0000001603032212 */ /* 0x010fc600078e3cff */
[----:B------:R-:W4:Y:S01]  /*04e0*/  @P3 LDG.E R22, desc[UR4][R10.64+0x4c] ;  /* 0x00004c040a163981 */ /* 0x000f22000c1e1900 */
[----:B------:R-:W-:-:S04]  /*04f0*/  @P3 LOP3.LUT R15, R15, R28, RZ, 0x3c, !PT ;  /* 0x0000001c0f0f3212 */ /* 0x000fc800078e3cff */
[----:B------:R-:W-:Y:S02]  /*0500*/  @P4 LOP3.LUT R15, R15, R26, RZ, 0x3c, !PT ;  /* 0x0000001a0f0f4212 */ /* 0x000fe400078e3cff */
[----:B------:R-:W-:Y:S01]  /*0510*/  @P1 LOP3.LUT R2, R2, R21, RZ, 0x3c, !PT ;  /* 0x0000001502021212 */ /* 0x000fe200078e3cff */
[----:B------:R-:W4:Y:S04]  /*0520*/  @P5 LDG.E R26, desc[UR4][R10.64+0x64] ;  /* 0x000064040a1a5981 */ /* 0x000f28000c1e1900 */
[----:B------:R-:W4:Y:S01]  /*0530*/  @P3 LDG.E R21, desc[UR4][R10.64+0x40] ;  /* 0x000040040a153981 */ /* 0x000f22000c1e1900 */
[----:B------:R-:W-:Y:S02]  /*0540*/  @P2 LOP3.LUT R4, R4, R23, RZ, 0x3c, !PT ;  /* 0x0000001704042212 */ /* 0x000fe400078e3cff */
[----:B------:R-:W-:Y:S01]  /*0550*/  @P2 LOP3.LUT R2, R2, R25, RZ, 0x3c, !PT ;  /* 0x0000001902022212 */ /* 0x000fe200078e3cff */
[----:B------:R-:W4:Y:S04]  /*0560*/  @P3 LDG.E R23, desc[UR4][R10.64+0x48] ;  /* 0x000048040a173981 */ /* 0x000f28000c1e1900 */
[----:B------:R-:W4:Y:S01]  /*0570*/  @P4 LDG.E R25, desc[UR4][R10.64+0x54] ;  /* 0x000054040a194981 */ /* 0x000f22000c1e1900 */
[----:B--2---:R-:W-:-:S03]  /*0580*/  @P1 LOP3.LUT R5, R5, R18, RZ, 0x3c, !PT ;  /* 0x0000001205051212 */ /* 0x004fc600078e3cff */
[----:B------:R-:W2:Y:S01]  /*0590*/  @P3 LDG.E R18, desc[UR4][R10.64+0x44] ;  /* 0x000044040a123981 */ /* 0x000ea2000c1e1900 */
[----:B---3--:R-:W-:-:S03]  /*05a0*/  @P2 LOP3.LUT R5, R5, R20, RZ, 0x3c, !PT ;  /* 0x0000001405052212 */ /* 0x008fc600078e3cff */
[----:B------:R-:W3:Y:S01]  /*05b0*/  @P4 LDG.E R20, desc[UR4][R10.64+0x58] ;  /* 0x000058040a144981 */ /* 0x000ee2000c1e1900 */
[----:B----4-:R-:W-:-:S03]  /*05c0*/  @P3 LOP3.LUT R3, R3, R22, RZ, 0x3c, !PT ;  /* 0x0000001603033212 */ /* 0x010fc600078e3cff */
[----:B------:R-:W4:Y:S01]  /*05d0*/  @P4 LDG.E R22, desc[UR4][R10.64+0x60] ;  /* 0x000060040a164981 */ /* 0x000f22000c1e1900 */
[----:B------:R-:W-:Y:S02]  /*05e0*/  LOP3.LUT P0, RZ, R24, 0x80, RZ, 0xc0, !PT ;  /* 0x0000008018ff7812 */ /* 0x000fe4000780c0ff */
[----:B------:R-:W-:Y:S02]  /*05f0*/  @P5 LOP3.LUT R15, R15, R26, RZ, 0x3c, !PT ;  /* 0x0000001a0f0f5212 */ /* 0x000fe400078e3cff */
[----:B------:R-:W4:Y:S01]  /*0600*/  @P6 LDG.E R26, desc[UR4][R10.64+0x78] ;  /* 0x000078040a1a6981 */ /* 0x000f22000c1e1900 */
[----:B------:R-:W-:-:S03]  /*0610*/  @P3 LOP3.LUT R4, R4, R21, RZ, 0x3c, !PT ;  /* 0x0000001504043212 */ /* 0x000fc600078e3cff */
[----:B------:R-:W4:Y:S01]  /*0620*/  @P4 LDG.E R21, desc[UR4][R10.64+0x5c] ;  /* 0x00005c040a154981 */ /* 0x000f22000c1e1900 */
[----:B------:R-:W-:-:S03]  /*0630*/  @P3 LOP3.LUT R2, R2, R23, RZ, 0x3c, !PT ;  /* 0x0000001702023212 */ /* 0x000fc600078e3cff */
[----:B------:R-:W4:Y:S01]  /*0640*/  @P5 LDG.E R23, desc[UR4][R10.64+0x68] ;  /* 0x000068040a175981 */ /* 0x000f22000c1e1900 */
[----:B------:R-:W-:-:S03]  /*0650*/  @P4 LOP3.LUT R4, R4, R25, RZ, 0x3c, !PT ;  /* 0x0000001904044212 */ /* 0x000fc600078e3cff */
[----:B------:R-:W4:Y:S01]  /*0660*/  @P5 LDG.E R25, desc[UR4][R10.64+0x70] ;  /* 0x000070040a195981 */ /* 0x000f22000c1e1900 */
[----:B--2---:R-:W-:-:S03]  /*0670*/  @P3 LOP3.LUT R5, R5, R18, RZ, 0x3c, !PT ;  /* 0x0000001205053212 */ /* 0x004fc600078e3cff */
[----:B------:R-:W2:Y:S01]  /*0680*/  @P5 LDG.E R18, desc[UR4][R10.64+0x6c] ;  /* 0x00006c040a125981 */ /* 0x000ea2000c1e1900 */
[----:B---3--:R-:W-:-:S03]  /*0690*/  @P4 LOP3.LUT R5, R5, R20, RZ, 0x3c, !PT ;  /* 0x0000001405054212 */ /* 0x008fc600078e3cff */
[----:B------:R-:W3:Y:S01]  /*06a0*/  @P5 LDG.E R20, desc[UR4][R10.64+0x74] ;  /* 0x000074040a145981 */ /* 0x000ee2000c1e1900 */
[----:B----4-:R-:W-:-:S03]  /*06b0*/  @P4 LOP3.LUT R3, R3, R22, RZ, 0x3c, !PT ;  /* 0x0000001603034212 */ /* 0x010fc600078e3cff */
[----:B------:R-:W4:Y:S01]  /*06c0*/  @P0 LDG.E R22, desc[UR4][R10.64+0x8c] ;  /* 0x00008c040a160981 */ /* 0x000f22000c1e1900 */
[----:B------:R-:W-:-:S03]  /*06d0*/  @P6 LOP3.LUT R15, R15, R26, RZ, 0x3c, !PT ;  /* 0x0000001a0f0f6212 */ /* 0x000fc600078e3cff */
        /* <DEDUP_REMOVED lines=13> */
[----:B------:R-:W-:Y:S02]  /*07b0*/  @P6 LOP3.LUT R4, R4, R27, RZ, 0x3c, !PT ;  /* 0x0000001b04046212 */ /* 0x000fe400078e3cff */
[----:B------:R-:W-:Y:S02]  /*07c0*/  @P6 LOP3.LUT R2, R2, R21, RZ, 0x3c, !PT ;  /* 0x0000001502026212 */ /* 0x000fe400078e3cff */
[----:B------:R-:W-:Y:S02]  /*07d0*/  @P0 LOP3.LUT R4, R4, R23, RZ, 0x3c, !PT ;  /* 0x0000001704040212 */ /* 0x000fe400078e3cff */
[----:B------:R-:W-:Y:S02]  /*07e0*/  @P0 LOP3.LUT R2, R2, R25, RZ, 0x3c, !PT ;  /* 0x0000001902020212 */ /* 0x000fe400078e3cff */
[----:B--2---:R-:W-:Y:S02]  /*07f0*/  @P6 LOP3.LUT R5, R5, R18, RZ, 0x3c, !PT ;  /* 0x0000001205056212 */ /* 0x004fe400078e3cff */
[----:B---3--:R-:W-:-:S02]  /*0800*/  @P6 LOP3.LUT R3, R3, R20, RZ, 0x3c, !PT ;  /* 0x0000001403036212 */ /* 0x008fc400078e3cff */
[----:B----4-:R-:W-:Y:S02]  /*0810*/  @P0 LOP3.LUT R5, R5, R22, RZ, 0x3c, !PT ;  /* 0x0000001605050212 */ /* 0x010fe400078e3cff */
[----:B------:R-:W-:Y:S02]  /*0820*/  @P0 LOP3.LUT R3, R3, R26, RZ, 0x3c, !PT ;  /* 0x0000001a03030212 */ /* 0x000fe400078e3cff */
[----:B------:R-:W-:-:S13]  /*0830*/  R2P PR, R24.B1, 0x7f ;  /* 0x0000007f18007804 */ /* 0x000fda0000001000 */
[----:B------:R-:W2:Y:S04]  /*0840*/  @P0 LDG.E R18, desc[UR4][R10.64+0xa0] ;  /* 0x0000a0040a120981 */ /* 0x000ea8000c1e1900 */
[----:B------:R-:W3:Y:S04]  /*0850*/  @P1 LDG.E R22, desc[UR4][R10.64+0xb4] ;  /* 0x0000b4040a161981 */ /* 0x000ee8000c1e1900 */
[----:B------:R-:W4:Y:S04]  /*0860*/  @P2 LDG.E R26, desc[UR4][R10.64+0xc8] ;  /* 0x0000c8040a1a2981 */ /* 0x000f28000c1e1900 */
[----:B------:R-:W4:Y:S04]  /*0870*/  @P3 LDG.E R28, desc[UR4][R10.64+0xdc] ;  /* 0x0000dc040a1c3981 */ /* 0x000f28000c1e1900 */
[----:B------:R-:W4:Y:S04]  /*0880*/  @P0 LDG.E R23, desc[UR4][R10.64+0xa4] ;  /* 0x0000a4040a170981 */ /* 0x000f28000c1e1900 */
[----:B------:R-:W4:Y:S04]  /*0890*/  @P0 LDG.E R20, desc[UR4][R10.64+0xa8] ;  /* 0x0000a8040a140981 */ /* 0x000f28000c1e1900 */
[----:B------:R-:W4:Y:S04]  /*08a0*/  @P4 LDG.E R25, desc[UR4][R10.64+0xf0] ;  /* 0x0000f0040a194981 */ /* 0x000f28000c1e1900 */
        /* <DEDUP_REMOVED lines=21> */
[----:B------:R-:W-:Y:S02]  /*0a00*/  LOP3.LUT P0, RZ, R24, 0x8000, RZ, 0xc0, !PT ;  /* 0x0000800018ff7812 */ /* 0x000fe4000780c0ff */
[----:B----4-:R-:W-:Y:S01]  /*0a10*/  @P5 LOP3.LUT R15, R15, R26, RZ, 0x3c, !PT ;  /* 0x0000001a0f0f5212 */ /* 0x010fe200078e3cff */
[----:B------:R-:W4:Y:S04]  /*0a20*/  @P3 LDG.E R24, desc[UR4][R10.64+0xe4] ;  /* 0x0000e4040a183981 */ /* 0x000f28000c1e1900 */
[----:B------:R-:W2:Y:S01]  /*0a30*/  @P6 LDG.E R26, desc[UR4][R10.64+0x118] ;  /* 0x000118040a1a6981 */ /* 0x000ea2000c1e1900 */
        /* <DEDUP_REMOVED lines=8> */
[----:B---3--:R-:W-:-:S03]  /*0ac0*/  @P2 LOP3.LUT R3, R3, R22, RZ, 0x3c, !PT ;  /* 0x0000001603032212 */ /* 0x008fc600078e3cff */
[----:B------:R-:W3:Y:S01]  /*0ad0*/  @P4 LDG.E R22, desc[UR4][R10.64+0x100] ;  /* 0x000100040a164981 */ /* 0x000ee2000c1e1900 */
[----:B--2---:R-:W-:-:S03]  /*0ae0*/  @P6 LOP3.LUT R15, R15, R26, RZ, 0x3c, !PT ;  /* 0x0000001a0f0f6212 */ /* 0x004fc600078e3cff */
[----:B------:R-:W2:Y:S01]  /*0af0*/  @P0 LDG.E R26, desc[UR4][R10.64+0x12c] ;  /* 0x00012c040a1a0981 */ /* 0x000ea2000c1e1900 */
[----:B----4-:R-:W-:-:S03]  /*0b00*/  @P2 LOP3.LUT R2, R2, R23, RZ, 0x3c, !PT ;  /* 0x0000001702022212 */ /* 0x010fc600078e3cff */
[----:B------:R-:W4:Y:S01]  /*0b10*/  @P4 LDG.E R23, desc[UR4][R10.64+0xfc] ;  /* 0x0000fc040a174981 */ /* 0x000f22000c1e1900 */
[----:B------:R-:W-:-:S03]  /*0b20*/  @P2 LOP3.LUT R5, R5, R20, RZ, 0x3c, !PT ;  /* 0x0000001405052212 */ /* 0x000fc600078e3cff */
[----:B------:R-:W4:Y:S01]  /*0b30*/  @P4 LDG.E R20, desc[UR4][R10.64+0xf8] ;  /* 0x0000f8040a144981 */ /* 0x000f22000c1e1900 */
[----:B------:R-:W-:Y:S02]  /*0b40*/  @P3 LOP3.LUT R2, R2, R27, RZ, 0x3c, !PT ;  /* 0x0000001b02023212 */ /* 0x000fe400078e3cff */
[----:B------:R-:W-:Y:S01]  /*0b50*/  @P3 LOP3.LUT R4, R4, R25, RZ, 0x3c, !PT ;  /* 0x0000001904043212 */ /* 0x000fe200078e3cff */
[----:B------:R-:W4:Y:S01]  /*0b60*/  @P5 LDG.E R27, desc[UR4][R10.64+0x110] ;  /* 0x000110040a1b5981 */ /* 0x000f22000c1e1900 */
[----:B------:R-:W-:-:S03]  /*0b70*/  @P3 LOP3.LUT R5, R5, R24, RZ, 0x3c, !PT ;  /* 0x0000001805053212 */ /* 0x000fc600078e3cff */
[----:B------:R-:W4:Y:S04]  /*0b80*/  @P5 LDG.E R25, desc[UR4][R10.64+0x108] ;  /* 0x000108040a195981 */ /* 0x000f28000c1e1900 */
        /* <DEDUP_REMOVED lines=19> */
[----:B------:R-:W-:-:S05]  /*0cc0*/  VIADD R19, R19, 0x10 ;  /* 0x0000001013137836 */ /* 0x000fca0000000000 */
[----:B------:R-:W-:Y:S02]  /*0cd0*/  ISETP.NE.AND P1, PT, R19, 0x20, PT ;  /* 0x000000201300780c */ /* 0x000fe40003f25270 */
[----:B------:R-:W-:Y:S02]  /*0ce0*/  @P5 LOP3.LUT R3, R3, R18, RZ, 0x3c, !PT ;  /* 0x0000001203035212 */ /* 0x000fe400078e3cff */
[----:B------:R-:W-:Y:S02]  /*0cf0*/  @P6 LOP3.LUT R4, R4, R21, RZ, 0x3c, !PT ;  /* 0x0000001504046212 */ /* 0x000fe400078e3cff */
[----:B---3--:R-:W-:-:S04]  /*0d00*/  @P6 LOP3.LUT R3, R3, R22, RZ, 0x3c, !PT ;  /* 0x0000001603036212 */ /* 0x008fc800078e3cff */
[----:B--2---:R-:W-:Y:S02]  /*0d10*/  @P0 LOP3.LUT R3, R3, R26, RZ, 0x3c, !PT ;  /* 0x0000001a03030212 */ /* 0x004fe400078e3cff */
[----:B----4-:R-:W-:Y:S02]  /*0d20*/  @P6 LOP3.LUT R2, R2, R23, RZ, 0x3c, !PT ;  /* 0x0000001702026212 */ /* 0x010fe400078e3cff */
[----:B------:R-:W-:Y:S02]  /*0d30*/  @P6 LOP3.LUT R5, R5, R20, RZ, 0x3c, !PT ;  /* 0x0000001405056212 */ /* 0x000fe400078e3cff */
[----:B------:R-:W-:Y:S02]  /*0d40*/  @P0 LOP3.LUT R2, R2, R27, RZ, 0x3c, !PT ;  /* 0x0000001b02020212 */ /* 0x000fe400078e3cff */
[----:B------:R-:W-:Y:S02]  /*0d50*/  @P0 LOP3.LUT R4, R4, R25, RZ, 0x3c, !PT ;  /* 0x0000001904040212 */ /* 0x000fe400078e3cff */
[----:B------:R-:W-:Y:S01]  /*0d60*/  @P0 LOP3.LUT R5, R5, R24, RZ, 0x3c, !PT ;  /* 0x0000001805050212 */ /* 0x000fe200078e3cff */
[----:B------:R-:W-:Y:S06]  /*0d70*/  @P1 BRA `(.L_x_10) ;  /* 0xfffffff400481947 */ /* 0x000fec000383ffff */
[----:B------:R-:W-:-:S05]  /*0d80*/  VIADD R17, R17, 0x1 ;  /* 0x0000000111117836 */ /* 0x000fca0000000000 */
[----:B------:R-:W-:-:S13]  /*0d90*/  ISETP.NE.AND P0, PT, R17, 0x5, PT ;  /* 0x000000051100780c */ /* 0x000fda0003f05270 */
[----:B------:R-:W-:Y:S05]  /*0da0*/  @P0 BRA `(.L_x_11) ;  /* 0xfffffff400300947 */ /* 0x000fea000383ffff */
[----:B------:R1:W-:Y:S01]  /*0db0*/  STG.E.64 desc[UR4][R6.64+0x8], R4 ;  /* 0x0000080406007986 */ /* 0x0003e2000c101b04 */
[----:B------:R-:W-:Y:S01]  /*0dc0*/  VIADD R14, R14, 0x1 ;  /* 0x000000010e0e7836 */ /* 0x000fe20000000000 */
[----:B------:R-:W-:Y:S02]  /*0dd0*/  LOP3.LUT R11, R13, 0x3, RZ, 0xc0, !PT ;  /* 0x000000030d0b7812 */ /* 0x000fe400078ec0ff */
[----:B------:R1:W-:Y:S02]  /*0de0*/  STG.E.64 desc[UR4][R6.64+0x10], R2 ;  /* 0x0000100206007986 */ /* 0x0003e4000c101b04 */
[----:B------:R-:W-:Y:S02]  /*0df0*/  ISETP.GE.U32.AND P0, PT, R14, R11, PT ;  /* 0x0000000b0e00720c */ /* 0x000fe40003f06070 */
[----:B------:R1:W-:Y:S11]  /*0e00*/  STG.E desc[UR4][R6.64+0x4], R15 ;  /* 0x0000040f06007986 */ /* 0x0003f6000c101904 */
[----:B------:R-:W-:Y:S05]  /*0e10*/  @!P0 BRA `(.L_x_12) ;  /* 0xfffffff400048947 */ /* 0x000fea000383ffff */
.L_x_9:
[----:B------:R-:W-:Y:S05]  /*0e20*/  BSYNC.RECONVERGENT B1 ;  /* 0x0000000000017941 */ /* 0x000fea0003800200 */
.L_x_8:
[C---:B------:R-:W-:Y:S01]  /*0e30*/  ISETP.GT.U32.AND P0, PT, R13.reuse, 0x3, PT ;  /* 0x000000030d00780c */ /* 0x040fe20003f04070 */
[----:B------:R-:W-:Y:S01]  /*0e40*/  VIADD R12, R12, 0x1 ;  /* 0x000000010c0c7836 */ /* 0x000fe20000000000 */
[--C-:B------:R-:W-:Y:S02]  /*0e50*/  SHF.R.U64 R13, R13, 0x2, R0.reuse ;  /* 0x000000020d0d7819 */ /* 0x100fe40000001200 */
[----:B------:R-:W-:Y:S02]  /*0e60*/  ISETP.GT.U32.AND.EX P0, PT, R0, RZ, PT, P0 ;  /* 0x000000ff0000720c */ /* 0x000fe40003f04100 */
[----:B------:R-:W-:-:S11]  /*0e70*/  SHF.R.U32.HI R0, RZ, 0x2, R0 ;  /* 0x00000002ff007819 */ /* 0x000fd60000011600 */
[----:B------:R-:W-:Y:S05]  /*0e80*/  @P0 BRA `(.L_x_13) ;  /* 0xfffffff000c80947 */ /* 0x000fea000383ffff */
.L_x_7:
[----:B------:R-:W-:Y:S05]  /*0e90*/  BSYNC.RECONVERGENT B0 ;  /* 0x0000000000007941 */ /* 0x000fea0003800200 */
.L_x_6:
[----:B------:R-:W-:Y:S04]  /*0ea0*/  STG.E.64 desc[UR4][R6.64+0x18], RZ ;  /* 0x000018ff06007986 */ /* 0x000fe8000c101b04 */
[----:B------:R-:W-:Y:S04]  /*0eb0*/  STG.E desc[UR4][R6.64+0x20], RZ ;  /* 0x000020ff06007986 */ /* 0x000fe8000c101904 */
[----:B------:R-:W-:Y:S01]  /*0ec0*/  STG.E.64 desc[UR4][R6.64+0x28], RZ ;  /* 0x000028ff06007986 */ /* 0x000fe2000c101b04 */
[----:B------:R-:W-:Y:S05]  /*0ed0*/  EXIT ;  /* 0x000000000000794d */ /* 0x000fea0003800000 */
.L_x_14:
        /* <DEDUP_REMOVED lines=10> */
.L_x_17:


//--------------------- .nv.global.init           --------------------------
	.section	.nv.global.init,"aw",@progbits
	.align	4
.nv.global.init:
	.type		mrg32k3aM1SubSeq,@object
	.size		mrg32k3aM1SubSeq,(mrg32k3aM2SubSeq - mrg32k3aM1SubSeq)
mrg32k3aM1SubSeq:
        /*0000*/ 	.byte	0x0b, 0xcc, 0xee, 0x04, 0x73, 0x29, 0x8b, 0x6f, 0xf6, 0x53, 0x03, 0xf6, 0x23, 0xf6, 0xea, 0xda
        /* <DEDUP_REMOVED lines=125> */
	.type		mrg32k3aM2SubSeq,@object
	.size		mrg32k3aM2SubSeq,(mrg32k3aM1 - mrg32k3aM2SubSeq)
mrg32k3aM2SubSeq:
        /* <DEDUP_REMOVED lines=126> */
	.type		mrg32k3aM1,@object
	.size		mrg32k3aM1,(mrg32k3aM1Seq - mrg32k3aM1)
mrg32k3aM1:
        /* <DEDUP_REMOVED lines=144> */
	.type		mrg32k3aM1Seq,@object
	.size		mrg32k3aM1Seq,(mrg32k3aM2 - mrg32k3aM1Seq)
mrg32k3aM1Seq:
        /* <DEDUP_REMOVED lines=144> */
	.type		mrg32k3aM2,@object
	.size		mrg32k3aM2,(mrg32k3aM2Seq - mrg32k3aM2)
mrg32k3aM2:
        /* <DEDUP_REMOVED lines=144> */
	.type		mrg32k3aM2Seq,@object
	.size		mrg32k3aM2Seq,(precalc_xorwow_matrix - mrg32k3aM2Seq)
mrg32k3aM2Seq:
        /* <DEDUP_REMOVED lines=144> */
	.type		precalc_xorwow_matrix,@object
	.size		precalc_xorwow_matrix,(precalc_xorwow_offset_matrix - precalc_xorwow_matrix)
precalc_xorwow_matrix:
        /* <DEDUP_REMOVED lines=6400> */
	.type		precalc_xorwow_offset_matrix,@object
	.size		precalc_xorwow_offset_matrix,(.L_1 - precalc_xorwow_offset_matrix)
precalc_xorwow_offset_matrix:
        /* <DEDUP_REMOVED lines=6400> */
.L_1:


//--------------------- .nv.shared.reserved.0     --------------------------
	.section	.nv.shared.reserved.0,"aw",@nobits
	.weak		__nv_reservedSMEM_offset_0_alias
	.size		__nv_reservedSMEM_offset_0_alias, 0, 64
	.other		__nv_reservedSMEM_offset_0_alias,@"STO_CUDA_RESERVED_SHARED STV_DEFAULT"
__nv_reservedSMEM_offset_0_alias:
	.zero		0
	.zero		64


//--------------------- .nv.constant0._Z10local_randP17curandStateXORWOWPfS1_S1_ii --------------------------
	.section	.nv.constant0._Z10local_randP17curandStateXORWOWPfS1_S1_ii,"a",@progbits
	.sectionflags	@""
	.align	4
.nv.constant0._Z10local_randP17curandStateXORWOWPfS1_S1_ii:
	.zero		936


//--------------------- .nv.constant0._Z9fill_randP17curandStateXORWOWPfS1_i --------------------------
	.section	.nv.constant0._Z9fill_randP17curandStateXORWOWPfS1_i,"a",@progbits
	.sectionflags	@""
	.align	4
.nv.constant0._Z9fill_randP17curandStateXORWOWPfS1_i:
	.zero		924


//--------------------- .nv.constant0._Z12setup_kernelP17curandStateXORWOWm --------------------------
	.section	.nv.constant0._Z12setup_kernelP17curandStateXORWOWm,"a",@progbits
	.sectionflags	@""
	.align	4
.nv.constant0._Z12setup_kernelP17curandStateXORWOWm:
	.zero		912


//--------------------- SYMBOLS --------------------------

	.type		.nv.reservedSmem.offset0,@object
	.size		.nv.reservedSmem.offset0,0x4
